	.target	sm_90a

	.elftype	@"ET_EXEC"


//--------------------- .note.nv.tkinfo           --------------------------
	.section	.note.nv.tkinfo,"",@"SHT_NOTE"
	.sectionflags	@"SHF_NOTE_NV_TKINFO"
	.tkinfo
        /*0018*/ 	.word	0x00000002
        /*0030*/ 	.string	""
        /*0030*/ 	.string	"ptxas"
        /*0030*/ 	.string	"Cuda compilation tools, release 13.0, V13.0.88"
        /*0030*/ 	.string	"Build cuda_13.0.r13.0/compiler.36424714_0"
        /*0030*/ 	.string	"-v  -suppress-debug-info  -lineinfo  -arch sm_90a "



//--------------------- .note.nv.cuinfo           --------------------------
	.section	.note.nv.cuinfo,"",@"SHT_NOTE"
	.sectionflags	@"SHF_NOTE_NV_CUINFO"
        /*0018*/ 	.short	0x0002
        /*001a*/ 	.short	0x005a
        /*001c*/ 	.short	0x0082
	.zero		2


//--------------------- .nv.info                  --------------------------
	.section	.nv.info,"",@"SHT_CUDA_INFO"
	.align	4


	//----- nvinfo : EIATTR_REGCOUNT
	.align		4
        /*0000*/ 	.byte	0x04, 0x2f
        /*0002*/ 	.short	(.L_1 - .L_0)
	.align		4
.L_0:
        /*0004*/ 	.word	index@(gluon_wgmma)
        /*0008*/ 	.word	0x0000005a


	//----- nvinfo : EIATTR_FRAME_SIZE
	.align		4
.L_1:
        /*000c*/ 	.byte	0x04, 0x11
        /*000e*/ 	.short	(.L_3 - .L_2)
	.align		4
.L_2:
        /*0010*/ 	.word	index@(gluon_wgmma)
        /*0014*/ 	.word	0x00000000


	//----- nvinfo : EIATTR_MIN_STACK_SIZE
	.align		4
.L_3:
        /*0018*/ 	.byte	0x04, 0x12
        /*001a*/ 	.short	(.L_5 - .L_4)
	.align		4
.L_4:
        /*001c*/ 	.word	index@(gluon_wgmma)
        /*0020*/ 	.word	0x00000000
.L_5:


//--------------------- .nv.compat                --------------------------
	.section	.nv.compat,"",@"SHT_CUDA_COMPAT_INFO"
	.align	4
        /*0000*/ 	.byte	0x02, 0x09, 0x01, 0x00, 0x02, 0x02, 0x04, 0x00, 0x02, 0x05, 0x05, 0x00, 0x03, 0x07, 0x01, 0x01
        /*0010*/ 	.byte	0x02, 0x03, 0x03, 0x00, 0x02, 0x06, 0x01, 0x00, 0x04, 0x0b, 0x08, 0x00, 0x00, 0x00, 0x00, 0x00
        /*0020*/ 	.byte	0x00, 0x00, 0x00, 0x00


//--------------------- .nv.info.gluon_wgmma      --------------------------
	.section	.nv.info.gluon_wgmma,"",@"SHT_CUDA_INFO"
	.sectionflags	@""
	.align	4


	//----- nvinfo : EIATTR_CUDA_API_VERSION
	.align		4
        /*0000*/ 	.byte	0x04, 0x37
        /*0002*/ 	.short	(.L_7 - .L_6)
.L_6:
        /*0004*/ 	.word	0x00000082


	//----- nvinfo : EIATTR_KPARAM_INFO
	.align		4
.L_7:
        /*0008*/ 	.byte	0x04, 0x17
        /*000a*/ 	.short	(.L_9 - .L_8)
.L_8:
        /*000c*/ 	.word	0x00000000
        /*0010*/ 	.short	0x000a
        /*0012*/ 	.short	0x0048
        /*0014*/ 	.byte	0x00, 0xf4, 0x21, 0x00


	//----- nvinfo : EIATTR_KPARAM_INFO
	.align		4
.L_9:
        /*0018*/ 	.byte	0x04, 0x17
        /*001a*/ 	.short	(.L_11 - .L_10)
.L_10:
        /*001c*/ 	.word	0x00000000
        /*0020*/ 	.short	0x0009
        /*0022*/ 	.short	0x0040
        /*0024*/ 	.byte	0x00, 0xf4, 0x21, 0x00


	//----- nvinfo : EIATTR_KPARAM_INFO
	.align		4
.L_11:
        /*0028*/ 	.byte	0x04, 0x17
        /*002a*/ 	.short	(.L_13 - .L_12)
.L_12:
        /*002c*/ 	.word	0x00000000
        /*0030*/ 	.short	0x0008
        /*0032*/ 	.short	0x0038
        /*0034*/ 	.byte	0x00, 0xf0, 0x21, 0x00


	//----- nvinfo : EIATTR_KPARAM_INFO
	.align		4
.L_13:
        /*0038*/ 	.byte	0x04, 0x17
        /*003a*/ 	.short	(.L_15 - .L_14)
.L_14:
        /*003c*/ 	.word	0x00000000
        /*0040*/ 	.short	0x0007
        /*0042*/ 	.short	0x0030
        /*0044*/ 	.byte	0x00, 0xf0, 0x21, 0x00


	//----- nvinfo : EIATTR_KPARAM_INFO
	.align		4
.L_15:
        /*0048*/ 	.byte	0x04, 0x17
        /*004a*/ 	.short	(.L_17 - .L_16)
.L_16:
        /*004c*/ 	.word	0x00000000
        /*0050*/ 	.short	0x0006
        /*0052*/ 	.short	0x0028
        /*0054*/ 	.byte	0x00, 0xf0, 0x21, 0x00


	//----- nvinfo : EIATTR_KPARAM_INFO
	.align		4
.L_17:
        /*0058*/ 	.byte	0x04, 0x17
        /*005a*/ 	.short	(.L_19 - .L_18)
.L_18:
        /*005c*/ 	.word	0x00000000
        /*0060*/ 	.short	0x0005
        /*0062*/ 	.short	0x0020
        /*0064*/ 	.byte	0x00, 0xf0, 0x11, 0x00


	//----- nvinfo : EIATTR_KPARAM_INFO
	.align		4
.L_19:
        /*0068*/ 	.byte	0x04, 0x17
        /*006a*/ 	.short	(.L_21 - .L_20)
.L_20:
        /*006c*/ 	.word	0x00000000
        /*0070*/ 	.short	0x0004
        /*0072*/ 	.short	0x001c
        /*0074*/ 	.byte	0x00, 0xf0, 0x11, 0x00


	//----- nvinfo : EIATTR_KPARAM_INFO
	.align		4
.L_21:
        /*0078*/ 	.byte	0x04, 0x17
        /*007a*/ 	.short	(.L_23 - .L_22)
.L_22:
        /*007c*/ 	.word	0x00000000
        /*0080*/ 	.short	0x0003
        /*0082*/ 	.short	0x0018
        /*0084*/ 	.byte	0x00, 0xf0, 0x11, 0x00


	//----- nvinfo : EIATTR_KPARAM_INFO
	.align		4
.L_23:
        /*0088*/ 	.byte	0x04, 0x17
        /*008a*/ 	.short	(.L_25 - .L_24)
.L_24:
        /*008c*/ 	.word	0x00000000
        /*0090*/ 	.short	0x0002
        /*0092*/ 	.short	0x0010
        /*0094*/ 	.byte	0x00, 0xf4, 0x21, 0x00


	//----- nvinfo : EIATTR_KPARAM_INFO
	.align		4
.L_25:
        /*0098*/ 	.byte	0x04, 0x17
        /*009a*/ 	.short	(.L_27 - .L_26)
.L_26:
        /*009c*/ 	.word	0x00000000
        /*00a0*/ 	.short	0x0001
        /*00a2*/ 	.short	0x0008
        /*00a4*/ 	.byte	0x00, 0xf4, 0x21, 0x00


	//----- nvinfo : EIATTR_KPARAM_INFO
	.align		4
.L_27:
        /*00a8*/ 	.byte	0x04, 0x17
        /*00aa*/ 	.short	(.L_29 - .L_28)
.L_28:
        /*00ac*/ 	.word	0x00000000
        /*00b0*/ 	.short	0x0000
        /*00b2*/ 	.short	0x0000
        /*00b4*/ 	.byte	0x00, 0xf4, 0x21, 0x00


	//----- nvinfo : EIATTR_SPARSE_MMA_MASK
	.align		4
.L_29:
        /*00b8*/ 	.byte	0x03, 0x50
        /*00ba*/ 	.short	0x0000


	//----- nvinfo : EIATTR_MAXREG_COUNT
	.align		4
        /*00bc*/ 	.byte	0x03, 0x1b
        /*00be*/ 	.short	0x00ff


	//----- nvinfo : EIATTR_NUM_BARRIERS
	.align		4
        /*00c0*/ 	.byte	0x02, 0x4c
        /*00c2*/ 	.byte	0x01
	.zero		1


	//----- nvinfo : EIATTR_MERCURY_ISA_VERSION
	.align		4
        /*00c4*/ 	.byte	0x03, 0x5f
        /*00c6*/ 	.short	0x0101


	//----- nvinfo : EIATTR_INT_WARP_WIDE_INSTR_OFFSETS
	.align		4
        /*00c8*/ 	.byte	0x04, 0x31
        /*00ca*/ 	.short	(.L_31 - .L_30)


	//   ....[0]....
.L_30:
        /*00cc*/ 	.word	0x00001490


	//   ....[1]....
        /*00d0*/ 	.word	0x00001520


	//   ....[2]....
        /*00d4*/ 	.word	0x00001900


	//   ....[3]....
        /*00d8*/ 	.word	0x00001910


	//   ....[4]....
        /*00dc*/ 	.word	0x00001920


	//   ....[5]....
        /*00e0*/ 	.word	0x00001930


	//   ....[6]....
        /*00e4*/ 	.word	0x00001c30


	//   ....[7]....
        /*00e8*/ 	.word	0x00001c50


	//----- nvinfo : EIATTR_COOP_GROUP_MASK_REGIDS
	.align		4
.L_31:
        /*00ec*/ 	.byte	0x04, 0x29
        /*00ee*/ 	.short	(.L_33 - .L_32)


	//   ....[0]....
.L_32:
        /*00f0*/ 	.word	0xffffffff


	//   ....[1]....
        /*00f4*/ 	.word	0xffffffff


	//   ....[2]....
        /*00f8*/ 	.word	0xffffffff


	//----- nvinfo : EIATTR_COOP_GROUP_INSTR_OFFSETS
	.align		4
.L_33:
        /*00fc*/ 	.byte	0x04, 0x28
        /*00fe*/ 	.short	(.L_35 - .L_34)


	//   ....[0]....
.L_34:
        /*0100*/ 	.word	0x00000150


	//   ....[1]....
        /*0104*/ 	.word	0x00000720


	//   ....[2]....
        /*0108*/ 	.word	0x00000d30


	//----- nvinfo : EIATTR_MBARRIER_INSTR_OFFSETS
	.align		4
.L_35:
        /*010c*/ 	.byte	0x04, 0x39
        /*010e*/ 	.short	(.L_37 - .L_36)


	//   ....[0]....
.L_36:
        /*0110*/ 	.word	0x000015b0
        /*0114*/ 	.word	0x000000ff
        /*0118*/ 	.word	0x00003000
        /*011c*/ 	.short	0x0100
        /*011e*/ 	.byte	0x08
	.zero		1


	//   ....[1]....
        /*0120*/ 	.word	0x00001a40
        /*0124*/ 	.word	0x000000ff
        /*0128*/ 	.word	0x00003000
        /*012c*/ 	.short	0x010a
        /*012e*/ 	.byte	0x08
	.zero		1


	//   ....[2]....
        /*0130*/ 	.word	0x00001c60
        /*0134*/ 	.word	0x000000ff
        /*0138*/ 	.word	0x00003000
        /*013c*/ 	.short	0x0108
        /*013e*/ 	.byte	0x08
	.zero		1


	//   ....[3]....
        /*0140*/ 	.word	0x00002010
        /*0144*/ 	.word	0x000000ff
        /*0148*/ 	.word	0x00003000
        /*014c*/ 	.short	0x010a
        /*014e*/ 	.byte	0x08
	.zero		1


	//----- nvinfo : EIATTR_NUM_MBARRIERS
	.align		4
.L_37:
        /*0150*/ 	.byte	0x03, 0x38
        /*0152*/ 	.short	0x0001


	//----- nvinfo : EIATTR_EXIT_INSTR_OFFSETS
	.align		4
        /*0154*/ 	.byte	0x04, 0x1c
        /*0156*/ 	.short	(.L_39 - .L_38)


	//   ....[0]....
.L_38:
        /*0158*/ 	.word	0x00002000


	//----- nvinfo : EIATTR_REQNTID
	.align		4
.L_39:
        /*015c*/ 	.byte	0x04, 0x10
        /*015e*/ 	.short	(.L_41 - .L_40)
.L_40:
        /*0160*/ 	.word	0x00000080
        /*0164*/ 	.word	0x00000001
        /*0168*/ 	.word	0x00000001


	//----- nvinfo : EIATTR_CRS_STACK_SIZE
	.align		4
.L_41:
        /*016c*/ 	.byte	0x04, 0x1e
        /*016e*/ 	.short	(.L_43 - .L_42)
.L_42:
        /*0170*/ 	.word	0x00000000


	//----- nvinfo : EIATTR_CBANK_PARAM_SIZE
	.align		4
.L_43:
        /*0174*/ 	.byte	0x03, 0x19
        /*0176*/ 	.short	0x0050


	//----- nvinfo : EIATTR_PARAM_CBANK
	.align		4
        /*0178*/ 	.byte	0x04, 0x0a
        /*017a*/ 	.short	(.L_45 - .L_44)
	.align		4
.L_44:
        /*017c*/ 	.word	index@(.nv.constant0.gluon_wgmma)
        /*0180*/ 	.short	0x0210
        /*0182*/ 	.short	0x0050


	//----- nvinfo : EIATTR_SW_WAR
	.align		4
.L_45:
        /*0184*/ 	.byte	0x04, 0x36
        /*0186*/ 	.short	(.L_47 - .L_46)
.L_46:
        /*0188*/ 	.word	0x00000008
.L_47:


//--------------------- .nv.callgraph             --------------------------
	.section	.nv.callgraph,"",@"SHT_CUDA_CALLGRAPH"
	.align	4
	.sectionentsize	8
	.align		4
        /*0000*/ 	.word	0x00000000
	.align		4
        /*0004*/ 	.word	0xffffffff
	.align		4
        /*0008*/ 	.word	0x00000000
	.align		4
        /*000c*/ 	.word	0xfffffffe
	.align		4
        /*0010*/ 	.word	0x00000000
	.align		4
        /*0014*/ 	.word	0xfffffffd
	.align		4
        /*0018*/ 	.word	0x00000000
	.align		4
        /*001c*/ 	.word	0xfffffffc


//--------------------- .text.gluon_wgmma         --------------------------
	.section	.text.gluon_wgmma,"ax",@progbits
	.align	128
        .global         gluon_wgmma
        .type           gluon_wgmma,@function
        .size           gluon_wgmma,(.L_x_52 - gluon_wgmma)
        .other          gluon_wgmma,@"STO_CUDA_ENTRY STV_DEFAULT"
gluon_wgmma:
.text.gluon_wgmma:
[----:B------:R-:W-:Y:S01]  /*0000*/  LDC R1, c[0x0][0x28] ;  /* 0x00000a00ff017b82 */ /* 0x000fe20000000800 */
[----:B------:R-:W1:Y:S07]  /*0010*/  S2R R0, SR_TID.X ;  /* 0x0000000000007919 */ /* 0x000e6e0000002100 */
[----:B------:R-:W2:Y:S01]  /*0020*/  S2UR UR4, SR_CgaCtaId ;  /* 0x00000000000479c3 */ /* 0x000ea20000008800 */
[----:B------:R-:W-:Y:S01]  /*0030*/  UMOV UR8, 0x400 ;  /* 0x0000040000087882 */ /* 0x000fe20000000000 */
[----:B------:R-:W-:Y:S01]  /*0040*/  ULDC UR6, c[0x0][0xc] ;  /* 0x0000030000067ab9 */ /* 0x000fe20000000800 */
[----:B------:R-:W-:Y:S01]  /*0050*/  ULDC.64 UR20, c[0x0][0x250] ;  /* 0x0000940000147ab9 */ /* 0x000fe20000000a00 */
[----:B------:R-:W-:Y:S04]  /*0060*/  BSSY B0, `(.L_x_0) ;  /* 0x000001e000007945 */ /* 0x000fe80003800000 */
[----:B------:R-:W3:Y:S08]  /*0070*/  LDC R3, c[0x0][0x228] ;  /* 0x00008a00ff037b82 */ /* 0x000ef00000000800 */
[----:B------:R-:W4:Y:S08]  /*0080*/  LDC R10, c[0x0][0x230] ;  /* 0x00008c00ff0a7b82 */ /* 0x000f300000000800 */
[----:B------:R-:W-:Y:S01]  /*0090*/  S2UR UR30, SR_CTAID.Y ;  /* 0x00000000001e79c3 */ /* 0x000fe20000002600 */
[----:B--2---:R-:W-:-:S03]  /*00a0*/  ULEA UR8, UR4, UR8, 0x18 ;  /* 0x0000000804087291 */ /* 0x004fc6000f8ec03f */
[----:B------:R-:W-:Y:S01]  /*00b0*/  ULDC UR4, c[0x0][0x10] ;  /* 0x0000040000047ab9 */ /* 0x000fe20000000800 */
[----:B-1----:R-:W-:-:S03]  /*00c0*/  LOP3.LUT R2, R0, 0x7f, RZ, 0xc0, !PT ;  /* 0x0000007f00027812 */ /* 0x002fc600078ec0ff */
[----:B------:R-:W1:Y:S01]  /*00d0*/  S2UR UR5, SR_CTAID.Z ;  /* 0x00000000000579c3 */ /* 0x000e620000002700 */
[----:B---3--:R-:W-:Y:S01]  /*00e0*/  VIADD R3, R3, 0xffffffff ;  /* 0xffffffff03037836 */ /* 0x008fe20000000000 */
[C---:B------:R-:W-:Y:S02]  /*00f0*/  ISETP.GE.U32.AND P0, PT, R2.reuse, 0x20, PT ;  /* 0x000000200200780c */ /* 0x040fe40003f06070 */
[C---:B------:R-:W-:Y:S02]  /*0100*/  ISETP.NE.U32.AND P2, PT, R2.reuse, RZ, PT ;  /* 0x000000ff0200720c */ /* 0x040fe40003f45070 */
[----:B------:R-:W-:Y:S02]  /*0110*/  LEA R12, R2, UR8, 0x2 ;  /* 0x00000008020c7c11 */ /* 0x000fe4000f8e10ff */
[----:B------:R-:W2:Y:S01]  /*0120*/  S2UR UR31, SR_CTAID.X ;  /* 0x00000000001f79c3 */ /* 0x000ea20000002500 */
[----:B----4-:R-:W-:-:S06]  /*0130*/  VIADD R8, R10, 0xffffffff ;  /* 0xffffffff0a087836 */ /* 0x010fcc0000000000 */
[----:B------:R3:W-:Y:S01]  /*0140*/  @!P0 STS [R12], RZ ;  /* 0x000000ff0c008388 */ /* 0x0007e20000000800 */
[----:B------:R-:W-:-:S03]  /*0150*/  NOP ;  /* 0x0000000000007918 */ /* 0x000fc60000000000 */
[----:B------:R3:W-:Y:S01]  /*0160*/  @!P2 STS [UR8+0x24], R3 ;  /* 0x00002403ff00a988 */ /* 0x0007e20008000808 */
[----:B-1----:R-:W-:-:S03]  /*0170*/  UIMAD UR4, UR5, UR4, UR30 ;  /* 0x00000004050472a4 */ /* 0x002fc6000f8e021e */
[----:B------:R3:W-:Y:S01]  /*0180*/  @!P2 STS [UR8+0x20], R8 ;  /* 0x00002008ff00a988 */ /* 0x0007e20008000808 */
[----:B--2---:R-:W-:-:S04]  /*0190*/  UIMAD UR4, UR4, UR6, UR31 ;  /* 0x00000006040472a4 */ /* 0x004fc8000f8e021f */
[----:B------:R-:W-:-:S04]  /*01a0*/  UIMAD UR6, UR4, 0x180, URZ ;  /* 0x00000180040678a4 */ /* 0x000fc8000f8e023f */
[----:B------:R-:W-:-:S04]  /*01b0*/  UIADD3 UR28, UP0, UR6, UR20, URZ ;  /* 0x00000014061c7290 */ /* 0x000fc8000ff1e03f */
[----:B------:R-:W-:Y:S01]  /*01c0*/  ULEA.HI.X.SX32 UR29, UR6, UR21, 0x1, UP0 ;  /* 0x00000015061d7291 */ /* 0x000fe200080f0e3f */
[----:B---3--:R-:W-:Y:S11]  /*01d0*/  @P2 BRA `(.L_x_1) ;  /* 0x0000000000182947 */ /* 0x008ff60003800000 */
[----:B------:R-:W1:Y:S01]  /*01e0*/  LDS R4, [UR8+0x8] ;  /* 0x00000808ff047984 */ /* 0x000e620008000800 */
[----:B------:R-:W2:Y:S01]  /*01f0*/  LDC.64 R6, c[0x0][0x210] ;  /* 0x00008400ff067b82 */ /* 0x000ea20000000a00 */
[----:B------:R-:W-:Y:S02]  /*0200*/  IMAD.MOV.U32 R5, RZ, RZ, 0x70 ;  /* 0x00000070ff057424 */ /* 0x000fe400078e00ff */
[----:B--2---:R2:W-:Y:S03]  /*0210*/  STS.64 [UR8], R6 ;  /* 0x00000006ff007988 */ /* 0x0045e60008000a08 */
[----:B-1----:R-:W-:-:S05]  /*0220*/  LOP3.LUT R4, R4, 0x10, R5, 0xd8, !PT ;  /* 0x0000001004047812 */ /* 0x002fca00078ed805 */
[----:B------:R2:W-:Y:S02]  /*0230*/  STS [UR8+0x8], R4 ;  /* 0x00000804ff007988 */ /* 0x0005e40008000808 */
.L_x_1:
[----:B------:R-:W-:Y:S05]  /*0240*/  BSYNC B0 ;  /* 0x0000000000007941 */ /* 0x000fea0003800000 */
.L_x_0:
[----:B------:R-:W-:Y:S04]  /*0250*/  BSSY B0, `(.L_x_2) ;  /* 0x000000a000007945 */ /* 0x000fe80003800000 */
[----:B------:R-:W-:Y:S05]  /*0260*/  @P2 BRA `(.L_x_3) ;  /* 0x0000000000202947 */ /* 0x000fea0003800000 */
[----:B--2---:R-:W1:Y:S01]  /*0270*/  LDS R4, [UR8+0x34] ;  /* 0x00003408ff047984 */ /* 0x004e620008000800 */
[----:B------:R-:W-:Y:S02]  /*0280*/  IMAD.MOV.U32 R5, RZ, RZ, 0x1f000000 ;  /* 0x1f000000ff057424 */ /* 0x000fe400078e00ff */
[----:B------:R-:W-:Y:S01]  /*0290*/  @!P2 IMAD.MOV.U32 R6, RZ, RZ, 0x3f ;  /* 0x0000003fff06a424 */ /* 0x000fe200078e00ff */
[----:B------:R-:W2:Y:S02]  /*02a0*/  @!P2 LDS R7, [UR8+0x38] ;  /* 0x00003808ff07a984 */ /* 0x000ea40008000800 */
[----:B-1----:R-:W-:Y:S02]  /*02b0*/  LOP3.LUT R4, R4, 0xff000000, R5, 0xb8, !PT ;  /* 0xff00000004047812 */ /* 0x002fe400078eb805 */
[----:B--2---:R-:W-:-:S03]  /*02c0*/  @!P2 LOP3.LUT R5, R7, 0xff, R6, 0xb8, !PT ;  /* 0x000000ff0705a812 */ /* 0x004fc600078eb806 */
[----:B------:R1:W-:Y:S04]  /*02d0*/  STS [UR8+0x34], R4 ;  /* 0x00003404ff007988 */ /* 0x0003e80008000808 */
[----:B------:R1:W-:Y:S02]  /*02e0*/  @!P2 STS [UR8+0x38], R5 ;  /* 0x00003805ff00a988 */ /* 0x0003e40008000808 */
.L_x_3:
[----:B------:R-:W-:Y:S05]  /*02f0*/  BSYNC B0 ;  /* 0x0000000000007941 */ /* 0x000fea0003800000 */
.L_x_2:
[----:B------:R-:W-:Y:S04]  /*0300*/  BSSY B0, `(.L_x_4) ;  /* 0x000000e000007945 */ /* 0x000fe80003800000 */
[----:B------:R-:W-:Y:S05]  /*0310*/  @P2 BRA `(.L_x_5) ;  /* 0x0000000000302947 */ /* 0x000fea0003800000 */
[----:B-1----:R-:W1:Y:S01]  /*0320*/  LDS R5, [UR8+0x34] ;  /* 0x00003408ff057984 */ /* 0x002e620008000800 */
[----:B--2---:R-:W2:Y:S03]  /*0330*/  LDC.64 R6, c[0x0][0x238] ;  /* 0x00008e00ff067b82 */ /* 0x004ea60000000a00 */
[----:B------:R-:W3:Y:S01]  /*0340*/  LDS R4, [UR8+0x1c] ;  /* 0x00001c08ff047984 */ /* 0x000ee20008000800 */
[C---:B--2---:R-:W-:Y:S01]  /*0350*/  SHF.L.U64.HI R7, R6.reuse, 0x1, R7 ;  /* 0x0000000106077819 */ /* 0x044fe20000010207 */
[----:B------:R-:W-:-:S03]  /*0360*/  IMAD.SHL.U32 R6, R6, 0x2, RZ ;  /* 0x0000000206067824 */ /* 0x000fc600078e00ff */
[--C-:B------:R-:W-:Y:S02]  /*0370*/  SHF.R.U32.HI R9, RZ, 0x4, R7.reuse ;  /* 0x00000004ff097819 */ /* 0x100fe40000011607 */
[----:B------:R-:W-:-:S05]  /*0380*/  SHF.R.U64 R6, R6, 0x4, R7 ;  /* 0x0000000406067819 */ /* 0x000fca0000001207 */
[----:B------:R4:W-:Y:S01]  /*0390*/  STS [UR8+0xc], R6 ;  /* 0x00000c06ff007988 */ /* 0x0009e20008000808 */
[----:B-1----:R-:W-:Y:S02]  /*03a0*/  LOP3.LUT R5, R5, 0x7, RZ, 0xb8, !PT ;  /* 0x0000000705057812 */ /* 0x002fe400078eb8ff */
[----:B---3--:R-:W-:-:S03]  /*03b0*/  LOP3.LUT R4, R4, 0xf, R9, 0xb8, !PT ;  /* 0x0000000f04047812 */ /* 0x008fc600078eb809 */
[----:B------:R4:W-:Y:S04]  /*03c0*/  STS [UR8+0x34], R5 ;  /* 0x00003405ff007988 */ /* 0x0009e80008000808 */
[----:B------:R4:W-:Y:S02]  /*03d0*/  STS [UR8+0x1c], R4 ;  /* 0x00001c04ff007988 */ /* 0x0009e40008000808 */
.L_x_5:
[----:B------:R-:W-:Y:S05]  /*03e0*/  BSYNC B0 ;  /* 0x0000000000007941 */ /* 0x000fea0003800000 */
.L_x_4:
[----:B------:R-:W-:Y:S04]  /*03f0*/  BSSY B1, `(.L_x_6) ;  /* 0x000001b000017945 */ /* 0x000fe80003800000 */
[----:B------:R-:W-:Y:S01]  /*0400*/  BSSY B0, `(.L_x_7) ;  /* 0x0000016000007945 */ /* 0x000fe20003800000 */
[----:B--2---:R-:W-:-:S03]  /*0410*/  IMAD.MOV.U32 R7, RZ, RZ, RZ ;  /* 0x000000ffff077224 */ /* 0x004fc600078e00ff */
[----:B------:R-:W-:Y:S05]  /*0420*/  @P2 BRA `(.L_x_8) ;  /* 0x0000000000202947 */ /* 0x000fea0003800000 */
[----:B-1--4-:R-:W1:Y:S02]  /*0430*/  LDS R4, [UR8+0x34] ;  /* 0x00003408ff047984 */ /* 0x012e640008000800 */
[----:B-1----:R-:W-:-:S05]  /*0440*/  LOP3.LUT R4, R4, 0x38, RZ, 0xb8, !PT ;  /* 0x0000003804047812 */ /* 0x002fca00078eb8ff */
[----:B------:R1:W-:Y:S01]  /*0450*/  STS [UR8+0x34], R4 ;  /* 0x00003404ff007988 */ /* 0x0003e20008000808 */
[----:B------:R-:W-:Y:S05]  /*0460*/  @P2 BRA `(.L_x_9) ;  /* 0x0000000000202947 */ /* 0x000fea0003800000 */
[----:B-1----:R-:W1:Y:S01]  /*0470*/  LDS R4, [UR8+0x8] ;  /* 0x00000808ff047984 */ /* 0x002e620008000800 */
[----:B------:R-:W-:-:S05]  /*0480*/  IMAD.MOV.U32 R5, RZ, RZ, 0x780 ;  /* 0x00000780ff057424 */ /* 0x000fca00078e00ff */
[----:B-1----:R-:W-:-:S05]  /*0490*/  LOP3.LUT R4, R4, 0x300, R5, 0xd8, !PT ;  /* 0x0000030004047812 */ /* 0x002fca00078ed805 */
[----:B------:R2:W-:Y:S02]  /*04a0*/  STS [UR8+0x8], R4 ;  /* 0x00000804ff007988 */ /* 0x0005e40008000808 */
.L_x_8:
[----:B------:R-:W-:Y:S05]  /*04b0*/  @P2 BRA `(.L_x_10) ;  /* 0x0000000000282947 */ /* 0x000fea0003800000 */
[----:B-12-4-:R-:W1:Y:S02]  /*04c0*/  LDS R4, [UR8+0x8] ;  /* 0x00000808ff047984 */ /* 0x016e640008000800 */
[----:B-1----:R-:W-:-:S05]  /*04d0*/  LOP3.LUT R4, R4, 0x1800, RZ, 0xb8, !PT ;  /* 0x0000180004047812 */ /* 0x002fca00078eb8ff */
[----:B------:R2:W-:Y:S02]  /*04e0*/  STS [UR8+0x8], R4 ;  /* 0x00000804ff007988 */ /* 0x0005e40008000808 */
.L_x_9:
[----:B------:R-:W-:Y:S05]  /*04f0*/  @P2 BREAK B0 ;  /* 0x0000000000002942 */ /* 0x000fea0003800000 */
[----:B------:R-:W-:Y:S05]  /*0500*/  @P2 BRA `(.L_x_11) ;  /* 0x0000000000242947 */ /* 0x000fea0003800000 */
[----:B------:R-:W3:Y:S01]  /*0510*/  LDS R5, [UR8+0x8] ;  /* 0x00000808ff057984 */ /* 0x000ee20008000800 */
[----:B-12---:R-:W-:-:S05]  /*0520*/  IMAD.MOV.U32 R4, RZ, RZ, 0x6000 ;  /* 0x00006000ff047424 */ /* 0x006fca00078e00ff */
[----:B---3--:R-:W-:-:S04]  /*0530*/  LOP3.LUT R4, R5, 0x4000, R4, 0xd8, !PT ;  /* 0x0000400005047812 */ /* 0x008fc800078ed804 */
[----:B------:R-:W-:-:S05]  /*0540*/  LOP3.LUT R4, R4, 0x400000, RZ, 0xb8, !PT ;  /* 0x0040000004047812 */ /* 0x000fca00078eb8ff */
[----:B------:R3:W-:Y:S02]  /*0550*/  STS [UR8+0x8], R4 ;  /* 0x00000804ff007988 */ /* 0x0007e40008000808 */
.L_x_10:
[----:B------:R-:W-:Y:S05]  /*0560*/  BSYNC B0 ;  /* 0x0000000000007941 */ /* 0x000fea0003800000 */
.L_x_7:
[----:B-1234-:R-:W1:Y:S02]  /*0570*/  @!P2 LDS R4, [UR8+0x8] ;  /* 0x00000808ff04a984 */ /* 0x01ee640008000800 */
[----:B-1----:R-:W-:-:S05]  /*0580*/  @!P2 LOP3.LUT R4, R4, 0x8000, RZ, 0xb8, !PT ;  /* 0x000080000404a812 */ /* 0x002fca00078eb8ff */
[----:B------:R3:W-:Y:S02]  /*0590*/  @!P2 STS [UR8+0x8], R4 ;  /* 0x00000804ff00a988 */ /* 0x0007e40008000808 */
.L_x_11:
[----:B------:R-:W-:Y:S05]  /*05a0*/  BSYNC B1 ;  /* 0x0000000000017941 */ /* 0x000fea0003800000 */
.L_x_6:
[----:B------:R-:W-:Y:S05]  /*05b0*/  WARPSYNC.ALL ;  /* 0x0000000000007948 */ /* 0x000fea0003800000 */
[----:B------:R-:W-:Y:S05]  /*05c0*/  @P0 BRA `(.L_x_12) ;  /* 0x0000000000300947 */ /* 0x000fea0003800000 */
[----:B-123--:R-:W1:Y:S01]  /*05d0*/  S2R R4, SR_LANEID ;  /* 0x0000000000047919 */ /* 0x00ee620000000000 */
[----:B------:R-:W-:Y:S05]  /*05e0*/  WARPSYNC.ALL ;  /* 0x0000000000007948 */ /* 0x000fea0003800000 */
[----:B-1----:R-:W-:-:S05]  /*05f0*/  IMAD.SHL.U32 R6, R4, 0x4, RZ ;  /* 0x0000000404067824 */ /* 0x002fca00078e00ff */
[----:B------:R-:W1:Y:S01]  /*0600*/  LDS R9, [R6+UR8] ;  /* 0x0000000806097984 */ /* 0x000e620008000800 */
[----:B------:R-:W-:Y:S01]  /*0610*/  IADD3 R4, P1, R6, UR28, RZ ;  /* 0x0000001c06047c10 */ /* 0x000fe2000ff3e0ff */
[----:B------:R-:W-:-:S04]  /*0620*/  UMOV UR4, UR28 ;  /* 0x0000001c00047c82 */ /* 0x000fc80008000000 */
[----:B------:R-:W-:Y:S01]  /*0630*/  IMAD.X R5, RZ, RZ, UR29, P1 ;  /* 0x0000001dff057e24 */ /* 0x000fe200088e06ff */
[----:B------:R-:W-:-:S04]  /*0640*/  UMOV UR5, UR29 ;  /* 0x0000001d00057c82 */ /* 0x000fc80008000000 */
[----:B-1----:R4:W5:Y:S01]  /*0650*/  ATOMG.E.EXCH.STRONG.GPU PT, RZ, [R4], R9 ;  /* 0x0000000904ff73a8 */ /* 0x00296200041ee100 */
[----:B------:R-:W-:-:S04]  /*0660*/  DEPBAR {5,4,3,2,1,0} ;  /* 0x0000003f0000791a */ /* 0x000fc80000000000 */
[----:B------:R4:W-:Y:S01]  /*0670*/  UTMACCTL.IV [UR4] ;  /* 0x00000000040079b9 */ /* 0x0009e20008000000 */
[----:B------:R-:W-:Y:S01]  /*0680*/  NOP ;  /* 0x0000000000007918 */ /* 0x000fe20000000000 */
.L_x_12:
[----:B------:R-:W-:Y:S05]  /*0690*/  @P0 BRA `(.L_x_13) ;  /* 0x00000000000c0947 */ /* 0x000fea0003800000 */
[----:B------:R0:W-:Y:S01]  /*06a0*/  UTMACMDFLUSH ;  /* 0x00000000000079b7 */ /* 0x0001e20000000000 */
[----:B------:R-:W-:Y:S05]  /*06b0*/  @P0 BRA `(.L_x_13) ;  /* 0x0000000000040947 */ /* 0x000fea0003800000 */
[----:B------:R-:W-:-:S04]  /*06c0*/  DEPBAR.LE SB0, 0x0 ;  /* 0x000080000000791a */ /* 0x000fc80000000000 */
.L_x_13:
[----:B------:R-:W-:Y:S05]  /*06d0*/  WARPSYNC.ALL ;  /* 0x0000000000007948 */ /* 0x000fea0003800000 */
[----:B-----5:R-:W-:Y:S06]  /*06e0*/  BAR.SYNC.DEFER_BLOCKING 0x0 ;  /* 0x0000000000007b1d */ /* 0x020fec0000010000 */
[----:B------:R-:W-:Y:S02]  /*06f0*/  BSSY B1, `(.L_x_14) ;  /* 0x000000b000017945 */ /* 0x000fe40003800000 */
[----:B------:R-:W-:Y:S06]  /*0700*/  BAR.SYNC.DEFER_BLOCKING 0x0 ;  /* 0x0000000000007b1d */ /* 0x000fec0000010000 */
[----:B------:R5:W-:Y:S01]  /*0710*/  @!P0 STS [R12], RZ ;  /* 0x000000ff0c008388 */ /* 0x000be20000000800 */
[----:B------:R-:W-:Y:S01]  /*0720*/  NOP ;  /* 0x0000000000007918 */ /* 0x000fe20000000000 */
[----:B------:R-:W-:Y:S05]  /*0730*/  @P2 BRA `(.L_x_15) ;  /* 0x0000000000182947 */ /* 0x000fea0003800000 */
[----:B-1234-:R-:W1:Y:S01]  /*0740*/  LDS R4, [UR8+0x8] ;  /* 0x00000808ff047984 */ /* 0x01ee620008000800 */
[----:B------:R-:W2:Y:S01]  /*0750*/  LDC.64 R14, c[0x0][0x218] ;  /* 0x00008600ff0e7b82 */ /* 0x000ea20000000a00 */
[----:B------:R-:W-:Y:S02]  /*0760*/  IMAD.MOV.U32 R5, RZ, RZ, 0x70 ;  /* 0x00000070ff057424 */ /* 0x000fe400078e00ff */
[----:B--2---:R2:W-:Y:S03]  /*0770*/  STS.64 [UR8], R14 ;  /* 0x0000000eff007988 */ /* 0x0045e60008000a08 */
[----:B-1----:R-:W-:-:S05]  /*0780*/  LOP3.LUT R4, R4, 0x10, R5, 0xd8, !PT ;  /* 0x0000001004047812 */ /* 0x002fca00078ed805 */
[----:B------:R2:W-:Y:S02]  /*0790*/  STS [UR8+0x8], R4 ;  /* 0x00000804ff007988 */ /* 0x0005e40008000808 */
.L_x_15:
[----:B----4-:R-:W-:Y:S05]  /*07a0*/  BSYNC B1 ;  /* 0x0000000000017941 */ /* 0x010fea0003800000 */
.L_x_14:
[----:B------:R-:W-:Y:S04]  /*07b0*/  BSSY B2, `(.L_x_16) ;  /* 0x000000f000027945 */ /* 0x000fe80003800000 */
[----:B------:R-:W-:Y:S04]  /*07c0*/  BSSY B1, `(.L_x_17) ;  /* 0x000000c000017945 */ /* 0x000fe80003800000 */
[----:B------:R-:W-:Y:S05]  /*07d0*/  @P2 BRA `(.L_x_18) ;  /* 0x0000000000282947 */ /* 0x000fea0003800000 */
[----:B-123--:R-:W1:Y:S01]  /*07e0*/  LDS R4, [UR8+0x34] ;  /* 0x00003408ff047984 */ /* 0x00ee620008000800 */
[----:B------:R-:W-:Y:S01]  /*07f0*/  IMAD.MOV.U32 R5, RZ, RZ, 0x1f000000 ;  /* 0x1f000000ff057424 */ /* 0x000fe200078e00ff */
[----:B------:R-:W-:Y:S05]  /*0800*/  @P2 BREAK B1 ;  /* 0x0000000000012942 */ /* 0x000fea0003800000 */
[----:B-1----:R-:W-:-:S05]  /*0810*/  LOP3.LUT R4, R4, 0xff000000, R5, 0xb8, !PT ;  /* 0xff00000004047812 */ /* 0x002fca00078eb805 */
[----:B------:R1:W-:Y:S01]  /*0820*/  STS [UR8+0x34], R4 ;  /* 0x00003404ff007988 */ /* 0x0003e20008000808 */
[----:B------:R-:W-:Y:S05]  /*0830*/  @P2 BRA `(.L_x_19) ;  /* 0x0000000000182947 */ /* 0x000fea0003800000 */
[----:B------:R-:W2:Y:S01]  /*0840*/  LDS R5, [UR8+0x38] ;  /* 0x00003808ff057984 */ /* 0x000ea20008000800 */
[----:B-1----:R-:W-:-:S05]  /*0850*/  IMAD.MOV.U32 R4, RZ, RZ, 0x7f ;  /* 0x0000007fff047424 */ /* 0x002fca00078e00ff */
[----:B--2---:R-:W-:-:S05]  /*0860*/  LOP3.LUT R4, R5, 0xff, R4, 0xb8, !PT ;  /* 0x000000ff05047812 */ /* 0x004fca00078eb804 */
[----:B------:R4:W-:Y:S02]  /*0870*/  STS [UR8+0x38], R4 ;  /* 0x00003804ff007988 */ /* 0x0009e40008000808 */
.L_x_18:
[----:B------:R-:W-:Y:S05]  /*0880*/  BSYNC B1 ;  /* 0x0000000000017941 */ /* 0x000fea0003800000 */
.L_x_17:
[----:B------:R1:W-:Y:S02]  /*0890*/  @!P2 STS [UR8+0x20], R8 ;  /* 0x00002008ff00a988 */ /* 0x0003e40008000808 */
.L_x_19:
[----:B------:R-:W-:Y:S05]  /*08a0*/  BSYNC B2 ;  /* 0x0000000000027941 */ /* 0x000fea0003800000 */
.L_x_16:
[----:B------:R-:W-:Y:S05]  /*08b0*/  WARPSYNC.ALL ;  /* 0x0000000000007948 */ /* 0x000fea0003800000 */
[----:B------:R-:W2:Y:S01]  /*08c0*/  LDC R6, c[0x0][0x22c] ;  /* 0x00008b00ff067b82 */ /* 0x000ea20000000800 */
[----:B------:R-:W-:Y:S01]  /*08d0*/  BSSY B2, `(.L_x_20) ;  /* 0x0000010000027945 */ /* 0x000fe20003800000 */
[----:B--2---:R-:W-:-:S05]  /*08e0*/  VIADD R6, R6, 0xffffffff ;  /* 0xffffffff06067836 */ /* 0x004fca0000000000 */
[----:B------:R2:W-:Y:S01]  /*08f0*/  @!P2 STS [UR8+0x24], R6 ;  /* 0x00002406ff00a988 */ /* 0x0005e20008000808 */
[----:B------:R-:W-:Y:S05]  /*0900*/  @P2 BRA `(.L_x_21) ;  /* 0x0000000000302947 */ /* 0x000fea0003800000 */
[----:B------:R-:W2:Y:S01]  /*0910*/  LDS R5, [UR8+0x34] ;  /* 0x00003408ff057984 */ /* 0x000ea20008000800 */
[----:B-1----:R-:W1:Y:S03]  /*0920*/  LDC.64 R8, c[0x0][0x240] ;  /* 0x00009000ff087b82 */ /* 0x002e660000000a00 */
[----:B---34-:R-:W3:Y:S01]  /*0930*/  LDS R4, [UR8+0x1c] ;  /* 0x00001c08ff047984 */ /* 0x018ee20008000800 */
[C---:B-1----:R-:W-:Y:S01]  /*0940*/  SHF.L.U64.HI R9, R8.reuse, 0x1, R9 ;  /* 0x0000000108097819 */ /* 0x042fe20000010209 */
[----:B------:R-:W-:-:S03]  /*0950*/  IMAD.SHL.U32 R8, R8, 0x2, RZ ;  /* 0x0000000208087824 */ /* 0x000fc600078e00ff */
[--C-:B------:R-:W-:Y:S02]  /*0960*/  SHF.R.U32.HI R11, RZ, 0x4, R9.reuse ;  /* 0x00000004ff0b7819 */ /* 0x100fe40000011609 */
[----:B------:R-:W-:-:S05]  /*0970*/  SHF.R.U64 R8, R8, 0x4, R9 ;  /* 0x0000000408087819 */ /* 0x000fca0000001209 */
[----:B------:R1:W-:Y:S01]  /*0980*/  STS [UR8+0xc], R8 ;  /* 0x00000c08ff007988 */ /* 0x0003e20008000808 */
[----:B--2---:R-:W-:Y:S02]  /*0990*/  LOP3.LUT R5, R5, 0x7, RZ, 0xb8, !PT ;  /* 0x0000000705057812 */ /* 0x004fe400078eb8ff */
[----:B---3--:R-:W-:-:S03]  /*09a0*/  LOP3.LUT R4, R4, 0xf, R11, 0xb8, !PT ;  /* 0x0000000f04047812 */ /* 0x008fc600078eb80b */
[----:B------:R1:W-:Y:S04]  /*09b0*/  STS [UR8+0x34], R5 ;  /* 0x00003405ff007988 */ /* 0x0003e80008000808 */
[----:B------:R1:W-:Y:S02]  /*09c0*/  STS [UR8+0x1c], R4 ;  /* 0x00001c04ff007988 */ /* 0x0003e40008000808 */
.L_x_21:
[----:B------:R-:W-:Y:S05]  /*09d0*/  BSYNC B2 ;  /* 0x0000000000027941 */ /* 0x000fea0003800000 */
.L_x_20:
[----:B------:R-:W-:Y:S04]  /*09e0*/  BSSY B3, `(.L_x_22) ;  /* 0x000001a000037945 */ /* 0x000fe80003800000 */
[----:B------:R-:W-:Y:S04]  /*09f0*/  BSSY B2, `(.L_x_23) ;  /* 0x0000015000027945 */ /* 0x000fe80003800000 */
[----:B------:R-:W-:Y:S05]  /*0a00*/  @P2 BRA `(.L_x_24) ;  /* 0x0000000000202947 */ /* 0x000fea0003800000 */
[----:B-1-34-:R-:W1:Y:S02]  /*0a10*/  LDS R4, [UR8+0x34] ;  /* 0x00003408ff047984 */ /* 0x01ae640008000800 */
[----:B-1----:R-:W-:-:S05]  /*0a20*/  LOP3.LUT R4, R4, 0x38, RZ, 0xb8, !PT ;  /* 0x0000003804047812 */ /* 0x002fca00078eb8ff */
[----:B------:R1:W-:Y:S01]  /*0a30*/  STS [UR8+0x34], R4 ;  /* 0x00003404ff007988 */ /* 0x0003e20008000808 */
[----:B------:R-:W-:Y:S05]  /*0a40*/  @P2 BRA `(.L_x_25) ;  /* 0x0000000000202947 */ /* 0x000fea0003800000 */
[----:B-1----:R-:W1:Y:S01]  /*0a50*/  LDS R4, [UR8+0x8] ;  /* 0x00000808ff047984 */ /* 0x002e620008000800 */
[----:B------:R-:W-:-:S05]  /*0a60*/  IMAD.MOV.U32 R5, RZ, RZ, 0x780 ;  /* 0x00000780ff057424 */ /* 0x000fca00078e00ff */
[----:B-1----:R-:W-:-:S05]  /*0a70*/  LOP3.LUT R4, R4, 0x300, R5, 0xd8, !PT ;  /* 0x0000030004047812 */ /* 0x002fca00078ed805 */
[----:B------:R1:W-:Y:S02]  /*0a80*/  STS [UR8+0x8], R4 ;  /* 0x00000804ff007988 */ /* 0x0003e40008000808 */
.L_x_24:
[----:B------:R-:W-:Y:S05]  /*0a90*/  @P2 BRA `(.L_x_26) ;  /* 0x0000000000282947 */ /* 0x000fea0003800000 */
[----:B-1-34-:R-:W1:Y:S02]  /*0aa0*/  LDS R4, [UR8+0x8] ;  /* 0x00000808ff047984 */ /* 0x01ae640008000800 */
[----:B-1----:R-:W-:-:S05]  /*0ab0*/  LOP3.LUT R4, R4, 0x1800, RZ, 0xb8, !PT ;  /* 0x0000180004047812 */ /* 0x002fca00078eb8ff */
[----:B------:R3:W-:Y:S02]  /*0ac0*/  STS [UR8+0x8], R4 ;  /* 0x00000804ff007988 */ /* 0x0007e40008000808 */
.L_x_25:
[----:B------:R-:W-:Y:S05]  /*0ad0*/  @P2 BREAK B2 ;  /* 0x0000000000022942 */ /* 0x000fea0003800000 */
[----:B------:R-:W-:Y:S05]  /*0ae0*/  @P2 BRA `(.L_x_27) ;  /* 0x0000000000242947 */ /* 0x000fea0003800000 */
[----:B-1-3--:R-:W1:Y:S01]  /*0af0*/  LDS R4, [UR8+0x8] ;  /* 0x00000808ff047984 */ /* 0x00ae620008000800 */
[----:B------:R-:W-:-:S05]  /*0b00*/  IMAD.MOV.U32 R5, RZ, RZ, 0x6000 ;  /* 0x00006000ff057424 */ /* 0x000fca00078e00ff */
[----:B-1----:R-:W-:-:S04]  /*0b10*/  LOP3.LUT R4, R4, 0x4000, R5, 0xd8, !PT ;  /* 0x0000400004047812 */ /* 0x002fc800078ed805 */
[----:B------:R-:W-:-:S05]  /*0b20*/  LOP3.LUT R4, R4, 0x400000, RZ, 0xb8, !PT ;  /* 0x0040000004047812 */ /* 0x000fca00078eb8ff */
[----:B------:R1:W-:Y:S02]  /*0b30*/  STS [UR8+0x8], R4 ;  /* 0x00000804ff007988 */ /* 0x0003e40008000808 */
.L_x_26:
[----:B------:R-:W-:Y:S05]  /*0b40*/  BSYNC B2 ;  /* 0x0000000000027941 */ /* 0x000fea0003800000 */
.L_x_23:
[----:B-1-34-:R-:W1:Y:S02]  /*0b50*/  @!P2 LDS R4, [UR8+0x8] ;  /* 0x00000808ff04a984 */ /* 0x01ae640008000800 */
[----:B-1----:R-:W-:-:S05]  /*0b60*/  @!P2 LOP3.LUT R4, R4, 0x8000, RZ, 0xb8, !PT ;  /* 0x000080000404a812 */ /* 0x002fca00078eb8ff */
[----:B------:R4:W-:Y:S02]  /*0b70*/  @!P2 STS [UR8+0x8], R4 ;  /* 0x00000804ff00a988 */ /* 0x0009e40008000808 */
.L_x_27:
[----:B------:R-:W-:Y:S05]  /*0b80*/  BSYNC B3 ;  /* 0x0000000000037941 */ /* 0x000fea0003800000 */
.L_x_22:
[----:B------:R-:W-:Y:S05]  /*0b90*/  WARPSYNC.ALL ;  /* 0x0000000000007948 */ /* 0x000fea0003800000 */
[----:B------:R-:W-:-:S04]  /*0ba0*/  UIADD3 UR4, UR6, 0x80, URZ ;  /* 0x0000008006047890 */ /* 0x000fc8000fffe03f */
[----:B------:R-:W-:-:S04]  /*0bb0*/  UIADD3 UR22, UP0, UR4, UR20, URZ ;  /* 0x0000001404167290 */ /* 0x000fc8000ff1e03f */
[----:B------:R-:W-:Y:S01]  /*0bc0*/  ULEA.HI.X.SX32 UR23, UR4, UR21, 0x1, UP0 ;  /* 0x0000001504177291 */ /* 0x000fe200080f0e3f */
[----:B------:R-:W-:Y:S11]  /*0bd0*/  @P0 BRA `(.L_x_28) ;  /* 0x0000000000300947 */ /* 0x000ff60003800000 */
[----:B-1-34-:R-:W1:Y:S01]  /*0be0*/  S2R R4, SR_LANEID ;  /* 0x0000000000047919 */ /* 0x01ae620000000000 */
[----:B------:R-:W-:Y:S05]  /*0bf0*/  WARPSYNC.ALL ;  /* 0x0000000000007948 */ /* 0x000fea0003800000 */
[----:B-1----:R-:W-:-:S05]  /*0c00*/  IMAD.SHL.U32 R8, R4, 0x4, RZ ;  /* 0x0000000404087824 */ /* 0x002fca00078e00ff */
[----:B------:R-:W1:Y:S01]  /*0c10*/  LDS R9, [R8+UR8] ;  /* 0x0000000808097984 */ /* 0x000e620008000800 */
[----:B------:R-:W-:Y:S01]  /*0c20*/  IADD3 R4, P1, R8, UR22, RZ ;  /* 0x0000001608047c10 */ /* 0x000fe2000ff3e0ff */
[----:B------:R-:W-:-:S04]  /*0c30*/  UMOV UR4, UR22 ;  /* 0x0000001600047c82 */ /* 0x000fc80008000000 */
[----:B------:R-:W-:Y:S01]  /*0c40*/  IMAD.X R5, RZ, RZ, UR23, P1 ;  /* 0x00000017ff057e24 */ /* 0x000fe200088e06ff */
[----:B------:R-:W-:-:S04]  /*0c50*/  UMOV UR5, UR23 ;  /* 0x0000001700057c82 */ /* 0x000fc80008000000 */
[----:B-1----:R1:W3:Y:S01]  /*0c60*/  ATOMG.E.EXCH.STRONG.GPU PT, RZ, [R4], R9 ;  /* 0x0000000904ff73a8 */ /* 0x0022e200041ee100 */
[----:B------:R-:W-:-:S04]  /*0c70*/  DEPBAR {5,4,3,2,1,0} ;  /* 0x0000003f0000791a */ /* 0x000fc80000000000 */
[----:B------:R1:W-:Y:S01]  /*0c80*/  UTMACCTL.IV [UR4] ;  /* 0x00000000040079b9 */ /* 0x0003e20008000000 */
[----:B------:R-:W-:Y:S01]  /*0c90*/  NOP ;  /* 0x0000000000007918 */ /* 0x000fe20000000000 */
.L_x_28:
[----:B------:R-:W-:Y:S05]  /*0ca0*/  @P0 BRA `(.L_x_29) ;  /* 0x00000000000c0947 */ /* 0x000fea0003800000 */
[----:B------:R0:W-:Y:S01]  /*0cb0*/  UTMACMDFLUSH ;  /* 0x00000000000079b7 */ /* 0x0001e20000000000 */
[----:B------:R-:W-:Y:S05]  /*0cc0*/  @P0 BRA `(.L_x_29) ;  /* 0x0000000000040947 */ /* 0x000fea0003800000 */
[----:B------:R-:W-:-:S04]  /*0cd0*/  DEPBAR.LE SB0, 0x0 ;  /* 0x000080000000791a */ /* 0x000fc80000000000 */
.L_x_29:
[----:B------:R-:W-:Y:S05]  /*0ce0*/  WARPSYNC.ALL ;  /* 0x0000000000007948 */ /* 0x000fea0003800000 */
[----:B---3--:R-:W-:Y:S06]  /*0cf0*/  BAR.SYNC.DEFER_BLOCKING 0x0 ;  /* 0x0000000000007b1d */ /* 0x008fec0000010000 */
[----:B------:R-:W-:Y:S02]  /*0d00*/  BSSY B3, `(.L_x_30) ;  /* 0x000000b000037945 */ /* 0x000fe40003800000 */
[----:B------:R-:W-:Y:S06]  /*0d10*/  BAR.SYNC.DEFER_BLOCKING 0x0 ;  /* 0x0000000000007b1d */ /* 0x000fec0000010000 */
[----:B------:R3:W-:Y:S01]  /*0d20*/  @!P0 STS [R12], RZ ;  /* 0x000000ff0c008388 */ /* 0x0007e20000000800 */
[----:B------:R-:W-:Y:S01]  /*0d30*/  NOP ;  /* 0x0000000000007918 */ /* 0x000fe20000000000 */
[----:B------:R-:W-:Y:S05]  /*0d40*/  @P2 BRA `(.L_x_31) ;  /* 0x0000000000182947 */ /* 0x000fea0003800000 */
[----:B-1--4-:R-:W1:Y:S01]  /*0d50*/  LDS R4, [UR8+0x8] ;  /* 0x00000808ff047984 */ /* 0x012e620008000800 */
[----:B------:R-:W4:Y:S01]  /*0d60*/  LDC.64 R8, c[0x0][0x220] ;  /* 0x00008800ff087b82 */ /* 0x000f220000000a00 */
[----:B------:R-:W-:Y:S02]  /*0d70*/  IMAD.MOV.U32 R5, RZ, RZ, 0x70 ;  /* 0x00000070ff057424 */ /* 0x000fe400078e00ff */
[----:B----4-:R4:W-:Y:S03]  /*0d80*/  STS.64 [UR8], R8 ;  /* 0x00000008ff007988 */ /* 0x0109e60008000a08 */
[----:B-1----:R-:W-:-:S05]  /*0d90*/  LOP3.LUT R4, R4, 0x10, R5, 0xd8, !PT ;  /* 0x0000001004047812 */ /* 0x002fca00078ed805 */
[----:B------:R4:W-:Y:S02]  /*0da0*/  STS [UR8+0x8], R4 ;  /* 0x00000804ff007988 */ /* 0x0009e40008000808 */
.L_x_31:
[----:B-1----:R-:W-:Y:S05]  /*0db0*/  BSYNC B3 ;  /* 0x0000000000037941 */ /* 0x002fea0003800000 */
.L_x_30:
[----:B------:R-:W-:Y:S04]  /*0dc0*/  BSSY B4, `(.L_x_32) ;  /* 0x0000011000047945 */ /* 0x000fe80003800000 */
[----:B------:R-:W-:Y:S04]  /*0dd0*/  BSSY B3, `(.L_x_33) ;  /* 0x000000e000037945 */ /* 0x000fe80003800000 */
[----:B------:R-:W-:Y:S05]  /*0de0*/  @P2 BRA `(.L_x_34) ;  /* 0x0000000000242947 */ /* 0x000fea0003800000 */
[----:B----4-:R-:W1:Y:S01]  /*0df0*/  LDS R4, [UR8+0x34] ;  /* 0x00003408ff047984 */ /* 0x010e620008000800 */
[----:B------:R-:W-:-:S05]  /*0e00*/  IMAD.MOV.U32 R5, RZ, RZ, 0x3f000000 ;  /* 0x3f000000ff057424 */ /* 0x000fca00078e00ff */
[----:B-1----:R-:W-:-:S05]  /*0e10*/  LOP3.LUT R4, R4, 0xff000000, R5, 0xb8, !PT ;  /* 0xff00000004047812 */ /* 0x002fca00078eb805 */
[----:B------:R1:W-:Y:S01]  /*0e20*/  STS [UR8+0x34], R4 ;  /* 0x00003404ff007988 */ /* 0x0003e20008000808 */
[----:B------:R-:W-:Y:S05]  /*0e30*/  @P2 BRA `(.L_x_35) ;  /* 0x00000000001c2947 */ /* 0x000fea0003800000 */
[----:B-1----:R-:W1:Y:S01]  /*0e40*/  LDS R4, [UR8+0x38] ;  /* 0x00003808ff047984 */ /* 0x002e620008000800 */
[----:B------:R-:W-:-:S05]  /*0e50*/  IMAD.MOV.U32 R5, RZ, RZ, 0x3f ;  /* 0x0000003fff057424 */ /* 0x000fca00078e00ff */
[----:B-1----:R-:W-:-:S05]  /*0e60*/  LOP3.LUT R4, R4, 0xff, R5, 0xb8, !PT ;  /* 0x000000ff04047812 */ /* 0x002fca00078eb805 */
[----:B------:R1:W-:Y:S02]  /*0e70*/  STS [UR8+0x38], R4 ;  /* 0x00003804ff007988 */ /* 0x0003e40008000808 */
.L_x_34:
[----:B------:R-:W-:Y:S05]  /*0e80*/  @P2 BREAK B3 ;  /* 0x0000000000032942 */ /* 0x000fea0003800000 */
[----:B------:R-:W-:Y:S05]  /*0e90*/  @P2 BRA `(.L_x_36) ;  /* 0x00000000000c2947 */ /* 0x000fea0003800000 */
[----:B------:R1:W-:Y:S02]  /*0ea0*/  STS [UR8+0x20], R6 ;  /* 0x00002006ff007988 */ /* 0x0003e40008000808 */
.L_x_35:
[----:B------:R-:W-:Y:S05]  /*0eb0*/  BSYNC B3 ;  /* 0x0000000000037941 */ /* 0x000fea0003800000 */
.L_x_33:
[----:B------:R1:W-:Y:S02]  /*0ec0*/  @!P2 STS [UR8+0x24], R3 ;  /* 0x00002403ff00a988 */ /* 0x0003e40008000808 */
.L_x_36:
[----:B------:R-:W-:Y:S05]  /*0ed0*/  BSYNC B4 ;  /* 0x0000000000047941 */ /* 0x000fea0003800000 */
.L_x_32:
[----:B------:R-:W-:Y:S05]  /*0ee0*/  WARPSYNC.ALL ;  /* 0x0000000000007948 */ /* 0x000fea0003800000 */
[----:B------:R-:W-:Y:S04]  /*0ef0*/  BSSY B4, `(.L_x_37) ;  /* 0x000000e000047945 */ /* 0x000fe80003800000 */
[----:B------:R-:W-:Y:S05]  /*0f00*/  @P2 BRA `(.L_x_38) ;  /* 0x0000000000302947 */ /* 0x000fea0003800000 */
[----:B-1--4-:R-:W1:Y:S01]  /*0f10*/  LDS R4, [UR8+0x34] ;  /* 0x00003408ff047984 */ /* 0x012e620008000800 */
[----:B------:R-:W2:Y:S03]  /*0f20*/  LDC.64 R8, c[0x0][0x248] ;  /* 0x00009200ff087b82 */ /* 0x000ea60000000a00 */
[----:B------:R-:W4:Y:S01]  /*0f30*/  LDS R3, [UR8+0x1c] ;  /* 0x00001c08ff037984 */ /* 0x000f220008000800 */
[C---:B--2---:R-:W-:Y:S01]  /*0f40*/  SHF.L.U64.HI R6, R8.reuse, 0x1, R9 ;  /* 0x0000000108067819 */ /* 0x044fe20000010209 */
[----:B------:R-:W-:-:S03]  /*0f50*/  IMAD.SHL.U32 R5, R8, 0x2, RZ ;  /* 0x0000000208057824 */ /* 0x000fc600078e00ff */
[--C-:B------:R-:W-:Y:S02]  /*0f60*/  SHF.R.U32.HI R8, RZ, 0x4, R6.reuse ;  /* 0x00000004ff087819 */ /* 0x100fe40000011606 */
[----:B------:R-:W-:-:S05]  /*0f70*/  SHF.R.U64 R5, R5, 0x4, R6 ;  /* 0x0000000405057819 */ /* 0x000fca0000001206 */
[----:B------:R2:W-:Y:S01]  /*0f80*/  STS [UR8+0xc], R5 ;  /* 0x00000c05ff007988 */ /* 0x0005e20008000808 */
[----:B-1----:R-:W-:Y:S02]  /*0f90*/  LOP3.LUT R4, R4, 0x7, RZ, 0xb8, !PT ;  /* 0x0000000704047812 */ /* 0x002fe400078eb8ff */
[----:B----4-:R-:W-:-:S03]  /*0fa0*/  LOP3.LUT R3, R3, 0xf, R8, 0xb8, !PT ;  /* 0x0000000f03037812 */ /* 0x010fc600078eb808 */
[----:B------:R2:W-:Y:S04]  /*0fb0*/  STS [UR8+0x34], R4 ;  /* 0x00003404ff007988 */ /* 0x0005e80008000808 */
[----:B------:R2:W-:Y:S02]  /*0fc0*/  STS [UR8+0x1c], R3 ;  /* 0x00001c03ff007988 */ /* 0x0005e40008000808 */
.L_x_38:
[----:B------:R-:W-:Y:S05]  /*0fd0*/  BSYNC B4 ;  /* 0x0000000000047941 */ /* 0x000fea0003800000 */
.L_x_37:
[----:B------:R-:W-:Y:S04]  /*0fe0*/  BSSY B4, `(.L_x_39) ;  /* 0x000001a000047945 */ /* 0x000fe80003800000 */
[----:B------:R-:W-:Y:S04]  /*0ff0*/  BSSY B5, `(.L_x_40) ;  /* 0x0000015000057945 */ /* 0x000fe80003800000 */
[----:B------:R-:W-:Y:S05]  /*1000*/  @P2 BRA `(.L_x_41) ;  /* 0x0000000000202947 */ /* 0x000fea0003800000 */
[----:B-12---:R-:W1:Y:S02]  /*1010*/  LDS R3, [UR8+0x34] ;  /* 0x00003408ff037984 */ /* 0x006e640008000800 */
[----:B-1----:R-:W-:-:S05]  /*1020*/  LOP3.LUT R3, R3, 0x38, RZ, 0xb8, !PT ;  /* 0x0000003803037812 */ /* 0x002fca00078eb8ff */
[----:B------:R1:W-:Y:S01]  /*1030*/  STS [UR8+0x34], R3 ;  /* 0x00003403ff007988 */ /* 0x0003e20008000808 */
[----:B------:R-:W-:Y:S05]  /*1040*/  @P2 BRA `(.L_x_42) ;  /* 0x0000000000202947 */ /* 0x000fea0003800000 */
[----:B-1----:R-:W1:Y:S01]  /*1050*/  LDS R3, [UR8+0x8] ;  /* 0x00000808ff037984 */ /* 0x002e620008000800 */
[----:B----4-:R-:W-:-:S05]  /*1060*/  IMAD.MOV.U32 R4, RZ, RZ, 0x780 ;  /* 0x00000780ff047424 */ /* 0x010fca00078e00ff */
[----:B-1----:R-:W-:-:S05]  /*1070*/  LOP3.LUT R3, R3, 0x300, R4, 0xd8, !PT ;  /* 0x0000030003037812 */ /* 0x002fca00078ed804 */
[----:B------:R1:W-:Y:S02]  /*1080*/  STS [UR8+0x8], R3 ;  /* 0x00000803ff007988 */ /* 0x0003e40008000808 */
.L_x_41:
[----:B------:R-:W-:Y:S05]  /*1090*/  @P2 BRA `(.L_x_43) ;  /* 0x0000000000282947 */ /* 0x000fea0003800000 */
[----:B-12---:R-:W1:Y:S02]  /*10a0*/  LDS R3, [UR8+0x8] ;  /* 0x00000808ff037984 */ /* 0x006e640008000800 */
[----:B-1----:R-:W-:-:S05]  /*10b0*/  LOP3.LUT R3, R3, 0x1800, RZ, 0xb8, !PT ;  /* 0x0000180003037812 */ /* 0x002fca00078eb8ff */
[----:B------:R2:W-:Y:S02]  /*10c0*/  STS [UR8+0x8], R3 ;  /* 0x00000803ff007988 */ /* 0x0005e40008000808 */
.L_x_42:
[----:B------:R-:W-:Y:S05]  /*10d0*/  @P2 BREAK B5 ;  /* 0x0000000000052942 */ /* 0x000fea0003800000 */
[----:B------:R-:W-:Y:S05]  /*10e0*/  @P2 BRA `(.L_x_44) ;  /* 0x0000000000242947 */ /* 0x000fea0003800000 */
[----:B-12---:R-:W1:Y:S01]  /*10f0*/  LDS R3, [UR8+0x8] ;  /* 0x00000808ff037984 */ /* 0x006e620008000800 */
[----:B----4-:R-:W-:-:S05]  /*1100*/  IMAD.MOV.U32 R4, RZ, RZ, 0x6000 ;  /* 0x00006000ff047424 */ /* 0x010fca00078e00ff */
[----:B-1----:R-:W-:-:S04]  /*1110*/  LOP3.LUT R3, R3, 0x6000, R4, 0xd8, !PT ;  /* 0x0000600003037812 */ /* 0x002fc800078ed804 */
[----:B------:R-:W-:-:S05]  /*1120*/  LOP3.LUT R3, R3, 0x400000, RZ, 0xb8, !PT ;  /* 0x0040000003037812 */ /* 0x000fca00078eb8ff */
[----:B------:R1:W-:Y:S02]  /*1130*/  STS [UR8+0x8], R3 ;  /* 0x00000803ff007988 */ /* 0x0003e40008000808 */
.L_x_43:
[----:B------:R-:W-:Y:S05]  /*1140*/  BSYNC B5 ;  /* 0x0000000000057941 */ /* 0x000fea0003800000 */
.L_x_40:
[----:B-12---:R-:W1:Y:S02]  /*1150*/  @!P2 LDS R3, [UR8+0x8] ;  /* 0x00000808ff03a984 */ /* 0x006e640008000800 */
[----:B-1----:R-:W-:-:S05]  /*1160*/  @!P2 LOP3.LUT R3, R3, 0x8000, RZ, 0xb8, !PT ;  /* 0x000080000303a812 */ /* 0x002fca00078eb8ff */
[----:B------:R1:W-:Y:S02]  /*1170*/  @!P2 STS [UR8+0x8], R3 ;  /* 0x00000803ff00a988 */ /* 0x0003e40008000808 */
.L_x_44:
[----:B------:R-:W-:Y:S05]  /*1180*/  BSYNC B4 ;  /* 0x0000000000047941 */ /* 0x000fea0003800000 */
.L_x_39:
[----:B------:R-:W-:Y:S05]  /*1190*/  WARPSYNC.ALL ;  /* 0x0000000000007948 */ /* 0x000fea0003800000 */
[----:B------:R-:W-:Y:S01]  /*11a0*/  UIADD3 UR6, UR6, 0x100, URZ ;  /* 0x0000010006067890 */ /* 0x000fe2000fffe03f */
[----:B------:R-:W-:Y:S02]  /*11b0*/  ISETP.GE.AND P1, PT, R10, 0x1, PT ;  /* 0x000000010a00780c */ /* 0x000fe40003f26270 */
[----:B------:R-:W-:Y:S02]  /*11c0*/  CS2R R24, SRZ ;  /* 0x0000000000187805 */ /* 0x000fe4000001ff00 */
[----:B------:R-:W-:Y:S01]  /*11d0*/  CS2R R26, SRZ ;  /* 0x00000000001a7805 */ /* 0x000fe2000001ff00 */
[----:B------:R-:W-:Y:S01]  /*11e0*/  UIADD3 UR20, UP0, UR6, UR20, URZ ;  /* 0x0000001406147290 */ /* 0x000fe2000ff1e03f */
[----:B------:R-:W-:-:S02]  /*11f0*/  CS2R R28, SRZ ;  /* 0x00000000001c7805 */ /* 0x000fc4000001ff00 */
[----:B------:R-:W-:Y:S02]  /*1200*/  CS2R R30, SRZ ;  /* 0x00000000001e7805 */ /* 0x000fe4000001ff00 */
[----:B------:R-:W-:Y:S01]  /*1210*/  CS2R R32, SRZ ;  /* 0x0000000000207805 */ /* 0x000fe2000001ff00 */
[----:B------:R-:W-:Y:S01]  /*1220*/  ULEA.HI.X.SX32 UR21, UR6, UR21, 0x1, UP0 ;  /* 0x0000001506157291 */ /* 0x000fe200080f0e3f */
[----:B------:R-:W-:Y:S02]  /*1230*/  CS2R R34, SRZ ;  /* 0x0000000000227805 */ /* 0x000fe4000001ff00 */
[----:B------:R-:W-:Y:S02]  /*1240*/  CS2R R36, SRZ ;  /* 0x0000000000247805 */ /* 0x000fe4000001ff00 */
[----:B------:R-:W-:Y:S02]  /*1250*/  CS2R R38, SRZ ;  /* 0x0000000000267805 */ /* 0x000fe4000001ff00 */
[----:B------:R-:W-:-:S02]  /*1260*/  CS2R R40, SRZ ;  /* 0x0000000000287805 */ /* 0x000fc4000001ff00 */
[----:B------:R-:W-:Y:S02]  /*1270*/  CS2R R42, SRZ ;  /* 0x00000000002a7805 */ /* 0x000fe4000001ff00 */
[----:B------:R-:W-:Y:S02]  /*1280*/  CS2R R44, SRZ ;  /* 0x00000000002c7805 */ /* 0x000fe4000001ff00 */
[----:B------:R-:W-:Y:S02]  /*1290*/  CS2R R46, SRZ ;  /* 0x00000000002e7805 */ /* 0x000fe4000001ff00 */
[----:B------:R-:W-:Y:S02]  /*12a0*/  CS2R R48, SRZ ;  /* 0x0000000000307805 */ /* 0x000fe4000001ff00 */
[----:B------:R-:W-:Y:S02]  /*12b0*/  CS2R R50, SRZ ;  /* 0x0000000000327805 */ /* 0x000fe4000001ff00 */
[----:B------:R-:W-:-:S02]  /*12c0*/  CS2R R52, SRZ ;  /* 0x0000000000347805 */ /* 0x000fc4000001ff00 */
[----:B------:R-:W-:Y:S02]  /*12d0*/  CS2R R54, SRZ ;  /* 0x0000000000367805 */ /* 0x000fe4000001ff00 */
[----:B------:R-:W-:Y:S02]  /*12e0*/  CS2R R56, SRZ ;  /* 0x0000000000387805 */ /* 0x000fe4000001ff00 */
[----:B------:R-:W-:Y:S01]  /*12f0*/  CS2R R58, SRZ ;  /* 0x00000000003a7805 */ /* 0x000fe2000001ff00 */
[----:B------:R-:W-:Y:S01]  /*1300*/  IMAD.MOV.U32 R60, RZ, RZ, RZ ;  /* 0x000000ffff3c7224 */ /* 0x000fe200078e00ff */
[----:B------:R-:W-:Y:S06]  /*1310*/  @P0 BRA `(.L_x_45) ;  /* 0x0000000000300947 */ /* 0x000fec0003800000 */
[----:B-12---:R-:W1:Y:S01]  /*1320*/  S2R R3, SR_LANEID ;  /* 0x0000000000037919 */ /* 0x006e620000000000 */
[----:B------:R-:W-:Y:S05]  /*1330*/  WARPSYNC.ALL ;  /* 0x0000000000007948 */ /* 0x000fea0003800000 */
[----:B-1----:R-:W-:-:S05]  /*1340*/  IMAD.SHL.U32 R6, R3, 0x4, RZ ;  /* 0x0000000403067824 */ /* 0x002fca00078e00ff */
[----:B------:R-:W1:Y:S01]  /*1350*/  LDS R3, [R6+UR8] ;  /* 0x0000000806037984 */ /* 0x000e620008000800 */
[----:B----4-:R-:W-:Y:S01]  /*1360*/  IADD3 R4, P3, R6, UR20, RZ ;  /* 0x0000001406047c10 */ /* 0x010fe2000ff7e0ff */
[----:B------:R-:W-:-:S04]  /*1370*/  UMOV UR4, UR20 ;  /* 0x0000001400047c82 */ /* 0x000fc80008000000 */
[----:B------:R-:W-:Y:S01]  /*1380*/  IMAD.X R5, RZ, RZ, UR21, P3 ;  /* 0x00000015ff057e24 */ /* 0x000fe200098e06ff */
[----:B------:R-:W-:-:S04]  /*1390*/  UMOV UR5, UR21 ;  /* 0x0000001500057c82 */ /* 0x000fc80008000000 */
[----:B-1----:R1:W2:Y:S01]  /*13a0*/  ATOMG.E.EXCH.STRONG.GPU PT, RZ, [R4], R3 ;  /* 0x0000000304ff73a8 */ /* 0x0022a200041ee100 */
[----:B------:R-:W-:-:S04]  /*13b0*/  DEPBAR {5,4,3,2,1,0} ;  /* 0x0000003f0000791a */ /* 0x000fc80000000000 */
[----:B------:R1:W-:Y:S01]  /*13c0*/  UTMACCTL.IV [UR4] ;  /* 0x00000000040079b9 */ /* 0x0003e20008000000 */
[----:B------:R-:W-:Y:S01]  /*13d0*/  NOP ;  /* 0x0000000000007918 */ /* 0x000fe20000000000 */
.L_x_45:
[----:B------:R-:W-:Y:S05]  /*13e0*/  @P0 BRA `(.L_x_46) ;  /* 0x00000000000c0947 */ /* 0x000fea0003800000 */
[----:B------:R0:W-:Y:S01]  /*13f0*/  UTMACMDFLUSH ;  /* 0x00000000000079b7 */ /* 0x0001e20000000000 */
[----:B------:R-:W-:Y:S05]  /*1400*/  @P0 BRA `(.L_x_46) ;  /* 0x0000000000040947 */ /* 0x000fea0003800000 */
[----:B------:R-:W-:-:S04]  /*1410*/  DEPBAR.LE SB0, 0x0 ;  /* 0x000080000000791a */ /* 0x000fc80000000000 */
.L_x_46:
[----:B------:R-:W-:Y:S05]  /*1420*/  WARPSYNC.ALL ;  /* 0x0000000000007948 */ /* 0x000fea0003800000 */
[----:B--2---:R-:W-:Y:S01]  /*1430*/  BAR.SYNC.DEFER_BLOCKING 0x0 ;  /* 0x0000000000007b1d */ /* 0x004fe20000010000 */
[----:B------:R-:W-:Y:S01]  /*1440*/  USHF.L.U32 UR11, UR30, 0x7, URZ ;  /* 0x000000071e0b7899 */ /* 0x000fe2000800063f */
[----:B------:R-:W-:Y:S01]  /*1450*/  IMAD.MOV.U32 R61, RZ, RZ, RZ ;  /* 0x000000ffff3d7224 */ /* 0x000fe200078e00ff */
[----:B------:R-:W-:Y:S01]  /*1460*/  USHF.L.U32 UR27, UR31, 0x6, URZ ;  /* 0x000000061f1b7899 */ /* 0x000fe2000800063f */
[----:B------:R-:W-:Y:S02]  /*1470*/  CS2R R62, SRZ ;  /* 0x00000000003e7805 */ /* 0x000fe4000001ff00 */
[----:B------:R-:W-:Y:S01]  /*1480*/  CS2R R64, SRZ ;  /* 0x0000000000407805 */ /* 0x000fe2000001ff00 */
[----:B------:R-:W-:Y:S01]  /*1490*/  VOTEU.ALL UP0, P2 ;  /* 0x00000000003f7886 */ /* 0x000fe20001000000 */
[----:B-1----:R-:W-:Y:S01]  /*14a0*/  UMOV UR4, 0x1 ;  /* 0x0000000100047882 */ /* 0x002fe20000000000 */
[----:B------:R-:W-:-:S02]  /*14b0*/  CS2R R66, SRZ ;  /* 0x0000000000427805 */ /* 0x000fc4000001ff00 */
[----:B------:R-:W-:Y:S02]  /*14c0*/  CS2R R68, SRZ ;  /* 0x0000000000447805 */ /* 0x000fe4000001ff00 */
[----:B------:R-:W-:Y:S01]  /*14d0*/  CS2R R70, SRZ ;  /* 0x0000000000467805 */ /* 0x000fe2000001ff00 */
[----:B------:R-:W-:-:S04]  /*14e0*/  @!UP0 UIADD3 UR4, -UR4, 0x100000, URZ ;  /* 0x0010000004048890 */ /* 0x000fc8000fffe13f */
[----:B------:R-:W-:Y:S02]  /*14f0*/  @!UP0 USHF.L.U32 UR5, UR4, 0xb, URZ ;  /* 0x0000000b04058899 */ /* 0x000fe4000800063f */
[----:B------:R-:W-:Y:S01]  /*1500*/  @!UP0 USHF.L.U32 UR4, UR4, 0x1, URZ ;  /* 0x0000000104048899 */ /* 0x000fe2000800063f */
[----:B------:R-:W-:Y:S01]  /*1510*/  CS2R R72, SRZ ;  /* 0x0000000000487805 */ /* 0x000fe2000001ff00 */
[----:B------:R-:W-:Y:S01]  /*1520*/  VOTEU.ALL UP0, P2 ;  /* 0x00000000003f7886 */ /* 0x000fe20001000000 */
[----:B------:R-:W-:Y:S02]  /*1530*/  CS2R R74, SRZ ;  /* 0x00000000004a7805 */ /* 0x000fe4000001ff00 */
[----:B------:R-:W-:Y:S02]  /*1540*/  CS2R R76, SRZ ;  /* 0x00000000004c7805 */ /* 0x000fe4000001ff00 */
[----:B------:R-:W-:Y:S02]  /*1550*/  CS2R R78, SRZ ;  /* 0x00000000004e7805 */ /* 0x000fe4000001ff00 */
[----:B------:R-:W-:-:S02]  /*1560*/  CS2R R80, SRZ ;  /* 0x0000000000507805 */ /* 0x000fc4000001ff00 */
[----:B------:R-:W-:Y:S02]  /*1570*/  CS2R R82, SRZ ;  /* 0x0000000000527805 */ /* 0x000fe4000001ff00 */
[----:B------:R-:W-:Y:S02]  /*1580*/  CS2R R84, SRZ ;  /* 0x0000000000547805 */ /* 0x000fe4000001ff00 */
[----:B------:R-:W-:Y:S01]  /*1590*/  CS2R R86, SRZ ;  /* 0x0000000000567805 */ /* 0x000fe2000001ff00 */
[----:B------:R-:W1:Y:S02]  /*15a0*/  FENCE.VIEW.ASYNC.S ;  /* 0x00000000000073c6 */ /* 0x000e640000000000 */
[----:B-1----:R1:W2:Y:S01]  /*15b0*/  @!UP0 SYNCS.EXCH.64 URZ, [UR8+0x3000], UR4 ;  /* 0x00300004083f85b2 */ /* 0x0022a20008000100 */
[----:B------:R-:W-:Y:S05]  /*15c0*/  @!P1 BRA `(.L_x_47) ;  /* 0x0000000400589947 */ /* 0x000fea0003800000 */
[----:B-1----:R-:W-:Y:S01]  /*15d0*/  UIADD3 UR4, UR8, 0x2000, URZ ;  /* 0x0000200008047890 */ /* 0x002fe2000fffe03f */
[----:B------:R-:W-:Y:S01]  /*15e0*/  CS2R R24, SRZ ;  /* 0x0000000000187805 */ /* 0x000fe2000001ff00 */
[----:B------:R-:W-:Y:S01]  /*15f0*/  USHF.R.U32.HI UR6, URZ, 0x4, UR8 ;  /* 0x000000043f067899 */ /* 0x000fe20008011608 */
[----:B------:R-:W-:Y:S01]  /*1600*/  CS2R R26, SRZ ;  /* 0x00000000001a7805 */ /* 0x000fe2000001ff00 */
[----:B------:R-:W-:Y:S01]  /*1610*/  USHF.R.U32.HI UR4, URZ, 0x4, UR4 ;  /* 0x000000043f047899 */ /* 0x000fe20008011604 */
[----:B------:R-:W-:Y:S01]  /*1620*/  CS2R R28, SRZ ;  /* 0x00000000001c7805 */ /* 0x000fe2000001ff00 */
[----:B------:R-:W-:Y:S01]  /*1630*/  USGXT.U32 UR6, UR6, 0xe ;  /* 0x0000000e0606789a */ /* 0x000fe20008000000 */
[----:B------:R-:W-:Y:S01]  /*1640*/  CS2R R30, SRZ ;  /* 0x00000000001e7805 */ /* 0x000fe2000001ff00 */
[----:B------:R-:W-:Y:S01]  /*1650*/  USGXT.U32 UR4, UR4, 0xe ;  /* 0x0000000e0404789a */ /* 0x000fe20008000000 */
[----:B------:R-:W-:Y:S01]  /*1660*/  CS2R R32, SRZ ;  /* 0x0000000000207805 */ /* 0x000fe2000001ff00 */
[----:B------:R-:W-:Y:S01]  /*1670*/  UMOV UR12, 0xfffffffe ;  /* 0xfffffffe000c7882 */ /* 0x000fe20000000000 */
[----:B------:R-:W-:Y:S01]  /*1680*/  UMOV UR13, 0x7fffffdf ;  /* 0x7fffffdf000d7882 */ /* 0x000fe20000000000 */
        /* <DEDUP_REMOVED lines=23> */
[----:B------:R-:W-:Y:S01]  /*1800*/  CS2R R80, SRZ ;  /* 0x0000000000507805 */ /* 0x000fe2000001ff00 */
[----:B------:R-:W-:Y:S01]  /*1810*/  UMOV UR7, URZ ;  /* 0x0000003f00077c82 */ /* 0x000fe20008000000 */
[----:B------:R-:W-:-:S02]  /*1820*/  CS2R R82, SRZ ;  /* 0x0000000000527805 */ /* 0x000fc4000001ff00 */
[----:B------:R-:W-:Y:S02]  /*1830*/  CS2R R84, SRZ ;  /* 0x0000000000547805 */ /* 0x000fe4000001ff00 */
[----:B------:R-:W-:Y:S01]  /*1840*/  CS2R R86, SRZ ;  /* 0x0000000000567805 */ /* 0x000fe2000001ff00 */
[----:B------:R-:W-:Y:S01]  /*1850*/  UMOV UR5, URZ ;  /* 0x0000003f00057c82 */ /* 0x000fe20008000000 */
[----:B------:R-:W-:Y:S02]  /*1860*/  UIADD3.64 UR14, UR6, -UR12, URZ ;  /* 0x8000000c060e7297 */ /* 0x000fe4000fffe03f */
[----:B------:R-:W-:Y:S01]  /*1870*/  UIADD3.64 UR12, UR4, -UR12, URZ ;  /* 0x8000000c040c7297 */ /* 0x000fe2000fffe03f */
[----:B------:R-:W-:-:S11]  /*1880*/  UMOV UR26, URZ ;  /* 0x0000003f001a7c82 */ /* 0x000fd60008000000 */
.L_x_49:
[----:B--2---:R-:W-:Y:S01]  /*1890*/  BAR.SYNC.DEFER_BLOCKING 0x0 ;  /* 0x0000000000007b1d */ /* 0x004fe20000010000 */
[----:B------:R-:W-:Y:S01]  /*18a0*/  ELECT P0, URZ, PT ;  /* 0x00000000003f782f */ /* 0x000fe20003800000 */
[----:B------:R-:W-:Y:S01]  /*18b0*/  @!P2 IMAD.MOV.U32 R3, RZ, RZ, 0x3000 ;  /* 0x00003000ff03a424 */ /* 0x000fe200078e00ff */
[----:B------:R-:W-:Y:S02]  /*18c0*/  ELECT P1, URZ, PT ;  /* 0x00000000003f782f */ /* 0x000fe40003820000 */
[C---:B------:R-:W-:Y:S01]  /*18d0*/  ISETP.LT.U32.AND P0, PT, R2.reuse, 0x20, P0 ;  /* 0x000000200200780c */ /* 0x040fe20000701070 */
[----:B------:R-:W-:Y:S01]  /*18e0*/  UMOV UR10, UR26 ;  /* 0x0000001a000a7c82 */ /* 0x000fe20008000000 */
[----:B------:R-:W-:-:S11]  /*18f0*/  ISETP.LT.U32.AND P1, PT, R2, 0x20, P1 ;  /* 0x000000200200780c */ /* 0x000fd60000f21070 */
[----:B------:R-:W-:Y:S01]  /*1900*/  VOTEU.ANY UP0, P0 ;  /* 0x00000000003f7886 */ /* 0x000fe20000000100 */
[----:B------:R-:W-:Y:S01]  /*1910*/  VOTEU.ANY UP2, P0 ;  /* 0x00000000003f7886 */ /* 0x000fe20000040100 */
[----:B------:R-:W-:Y:S01]  /*1920*/  VOTEU.ANY UP1, P1 ;  /* 0x00000000003f7886 */ /* 0x000fe20000820100 */
[----:B------:R-:W-:Y:S02]  /*1930*/  VOTEU.ANY UP3, P1 ;  /* 0x00000000003f7886 */ /* 0x000fe40000860100 */
[----:B------:R-:W-:Y:S02]  /*1940*/  @UP0 UIADD3 UR24, UR8, 0x2000, URZ ;  /* 0x0000200008180890 */ /* 0x000fe4000fffe03f */
[----:B------:R1:W-:Y:S01]  /*1950*/  @!P2 SYNCS.ARRIVE.TRANS64 RZ, [UR8+0x3000], R3 ;  /* 0x00300003ffffa9a7 */ /* 0x0003e20008000008 */
[----:B------:R-:W-:Y:S01]  /*1960*/  @UP0 UIADD3 UR25, UR8, 0x3000, URZ ;  /* 0x0000300008190890 */ /* 0x000fe2000fffe03f */
[----:B------:R-:W-:Y:S01]  /*1970*/  @UP0 UMOV UR16, UR28 ;  /* 0x0000001c00100c82 */ /* 0x000fe20008000000 */
[----:B------:R-:W-:Y:S01]  /*1980*/  @UP0 UMOV UR17, UR29 ;  /* 0x0000001d00110c82 */ /* 0x000fe20008000000 */
[----:B------:R-:W-:Y:S01]  /*1990*/  BAR.SYNC.DEFER_BLOCKING 0x0 ;  /* 0x0000000000007b1d */ /* 0x000fe20000010000 */
[----:B------:R-:W-:Y:S01]  /*19a0*/  @UP1 UIADD3 UR9, UR8, 0x3000, URZ ;  /* 0x0000300008091890 */ /* 0x000fe2000fffe03f */
[----:B-1----:R-:W-:-:S04]  /*19b0*/  SHF.L.U32 R3, R7, 0x1f, RZ ;  /* 0x0000001f07037819 */ /* 0x002fc800000006ff */
[----:B------:R-:W-:Y:S01]  /*19c0*/  @UP1 UMOV UR18, UR22 ;  /* 0x0000001600121c82 */ /* 0x000fe20008000000 */
[----:B------:R-:W-:Y:S01]  /*19d0*/  @UP1 UMOV UR19, UR23 ;  /* 0x0000001700131c82 */ /* 0x000fe20008000000 */
[----:B------:R1:W-:Y:S01]  /*19e0*/  @UP2 UTMALDG.2D [UR24], [UR16] ;  /* 0x00000018100025b4 */ /* 0x0003e20008008000 */
[----:B------:R2:W-:Y:S06]  /*19f0*/  MEMBAR.ALL.CTA ;  /* 0x0000000000007992 */ /* 0x0005ec0000008000 */
[----:B--2---:R-:W2:Y:S02]  /*1a00*/  FENCE.VIEW.ASYNC.S ;  /* 0x00000000000073c6 */ /* 0x004ea40000000000 */
[----:B--2---:R-:W-:Y:S06]  /*1a10*/  BAR.SYNC.DEFER_BLOCKING 0x0 ;  /* 0x0000000000007b1d */ /* 0x004fec0000010000 */
[----:B------:R1:W-:Y:S02]  /*1a20*/  @UP3 UTMALDG.2D [UR8], [UR18] ;  /* 0x00000008120035b4 */ /* 0x0003e40008008000 */
[----:B------:R-:W-:Y:S06]  /*1a30*/  BAR.SYNC.DEFER_BLOCKING 0x0 ;  /* 0x0000000000007b1d */ /* 0x000fec0000010000 */
[----:B------:R-:W2:Y:S02]  /*1a40*/  SYNCS.PHASECHK.TRANS64.TRYWAIT P0, [UR8+0x3000], R3 ;  /* 0x00300003ff0075a7 */ /* 0x000ea40008000148 */
[----:B-12---:R-:W-:Y:S05]  /*1a50*/  @!P0 BRA `(.L_x_48) ;  /* 0x00000004006c8947 */ /* 0x006fea0003800000 */
.L_x_50:
[----:B------:R-:W-:Y:S02]  /*1a60*/  WARPGROUP.DEPBAR.LE gsb0, 0x0 ;  /* 0x00008000000079c5 */ /* 0x000fe40000010000 */
[----:B------:R-:W-:Y:S01]  /*1a70*/  WARPGROUP.ARRIVE ;  /* 0x00000000000079c5 */ /* 0x000fe20000000000 */
[----:B------:R-:W-:Y:S01]  /*1a80*/  UMOV UR16, UR4 ;  /* 0x0000000400107c82 */ /* 0x000fe20008000000 */
[----:B------:R-:W-:Y:S01]  /*1a90*/  UMOV UR17, 0x80000020 ;  /* 0x8000002000117882 */ /* 0x000fe20000000000 */
[----:B------:R-:W-:Y:S01]  /*1aa0*/  UMOV UR18, UR6 ;  /* 0x0000000600127c82 */ /* 0x000fe20008000000 */
[----:B------:R-:W-:Y:S01]  /*1ab0*/  UMOV UR19, 0x80000020 ;  /* 0x8000002000137882 */ /* 0x000fe20000000000 */
[----:B------:R-:W1:Y:S01]  /*1ac0*/  LDC R3, c[0x0][0x230] ;  /* 0x00008c00ff037b82 */ /* 0x000e620000000800 */
[----:B------:R-:W-:Y:S01]  /*1ad0*/  HGMMA.64x128x16.F32 R24, gdesc[UR16], R24 ;  /* 0x01e00000101879f0 */ /* 0x000fe20008700818 */
[----:B------:R-:W-:Y:S01]  /*1ae0*/  UIADD3 UR26, UR26, 0x20, URZ ;  /* 0x000000201a1a7890 */ /* 0x000fe2000fffe03f */
[----:B------:R-:W-:-:S05]  /*1af0*/  LOP3.LUT R7, R7, 0x1, RZ, 0x3c, !PT ;  /* 0x0000000107077812 */ /* 0x000fca00078e3cff */
[----:B-1----:R-:W-:-:S05]  /*1b00*/  ISETP.LE.AND P0, PT, R3, UR26, PT ;  /* 0x0000001a03007c0c */ /* 0x002fca000bf03270 */
[----:B------:R-:W-:Y:S08]  /*1b10*/  HGMMA.64x128x16.F32 R24, gdesc[UR12], R24, gsb0 ;  /* 0x01e000000c1879f0 */ /* 0x000ff00008000818 */
[----:B------:R-:W-:Y:S05]  /*1b20*/  @!P0 BRA `(.L_x_49) ;  /* 0xfffffffc00588947 */ /* 0x000fea000383ffff */
.L_x_47:
[----:B------:R-:W-:Y:S02]  /*1b30*/  WARPGROUP.DEPBAR.LE gsb0, 0x0 ;  /* 0x00008000000079c5 */ /* 0x000fe40000010000 */
[----:B--2---:R-:W-:Y:S01]  /*1b40*/  BAR.SYNC.DEFER_BLOCKING 0x0 ;  /* 0x0000000000007b1d */ /* 0x004fe20000010000 */
[C---:B------:R-:W-:Y:S01]  /*1b50*/  IMAD.SHL.U32 R3, R0.reuse, 0x80, RZ ;  /* 0x0000008000037824 */ /* 0x040fe200078e00ff */
[----:B------:R-:W-:Y:S01]  /*1b60*/  ELECT P0, URZ, PT ;  /* 0x00000000003f782f */ /* 0x000fe20003800000 */
[----:B----4-:R-:W-:Y:S01]  /*1b70*/  IMAD.SHL.U32 R4, R0, 0x10, RZ ;  /* 0x0000001000047824 */ /* 0x010fe200078e00ff */
[----:B------:R-:W-:Y:S02]  /*1b80*/  F2FP.F16.F32.PACK_AB R24, R25, R24 ;  /* 0x000000181918723e */ /* 0x000fe400000000ff */
[----:B------:R-:W-:Y:S01]  /*1b90*/  LOP3.LUT R3, R3, 0x780, RZ, 0xc0, !PT ;  /* 0x0000078003037812 */ /* 0x000fe200078ec0ff */
[----:B------:R-:W-:Y:S01]  /*1ba0*/  UMOV UR14, UR27 ;  /* 0x0000001b000e7c82 */ /* 0x000fe20008000000 */
[----:B------:R-:W-:-:S02]  /*1bb0*/  ISETP.LT.U32.AND P0, PT, R2, 0x40, P0 ;  /* 0x000000400200780c */ /* 0x000fc40000701070 */
[----:B------:R-:W-:Y:S01]  /*1bc0*/  LOP3.LUT R5, R3, 0x70, R4, 0xf8, !PT ;  /* 0x0000007003057812 */ /* 0x000fe200078ef804 */
[----:B------:R-:W-:Y:S01]  /*1bd0*/  IMAD.SHL.U32 R3, R0, 0x40, RZ ;  /* 0x0000004000037824 */ /* 0x000fe200078e00ff */
[----:B------:R-:W-:Y:S02]  /*1be0*/  F2FP.F16.F32.PACK_AB R25, R27, R26 ;  /* 0x0000001a1b19723e */ /* 0x000fe400000000ff */
[--C-:B------:R-:W-:Y:S02]  /*1bf0*/  LOP3.LUT R4, R5, 0x10, R0.reuse, 0x78, !PT ;  /* 0x0000001005047812 */ /* 0x100fe400078e7800 */
[----:B------:R-:W-:Y:S02]  /*1c00*/  SHF.R.U32.HI R0, RZ, 0x5, R0 ;  /* 0x00000005ff007819 */ /* 0x000fe40000011600 */
[----:B------:R-:W-:Y:S02]  /*1c10*/  LOP3.LUT R3, R4, 0x1800, R3, 0xf8, !PT ;  /* 0x0000180004037812 */ /* 0x000fe400078ef803 */
[----:B------:R-:W-:Y:S01]  /*1c20*/  F2FP.F16.F32.PACK_AB R56, R57, R56 ;  /* 0x000000383938723e */ /* 0x000fe200000000ff */
[----:B------:R-:W-:Y:S01]  /*1c30*/  VOTEU.ANY UP0, P0 ;  /* 0x00000000003f7886 */ /* 0x000fe20000000100 */
[C---:B------:R-:W-:Y:S01]  /*1c40*/  LOP3.LUT R2, R3.reuse, 0x20, RZ, 0x3c, !PT ;  /* 0x0000002003027812 */ /* 0x040fe200078e3cff */
[----:B------:R-:W-:Y:S01]  /*1c50*/  VOTEU.ANY UP1, P0 ;  /* 0x00000000003f7886 */ /* 0x000fe20000020100 */
[----:B------:R-:W2:Y:S01]  /*1c60*/  @!P2 SYNCS.CCTL.IV [UR8+0x3000] ;  /* 0x00300000ff00a9b1 */ /* 0x000ea20008000008 */
[----:B-1----:R-:W-:Y:S01]  /*1c70*/  R2UR UR4, R0 ;  /* 0x00000000000472ca */ /* 0x002fe200000e0000 */
[C---:B------:R-:W-:Y:S01]  /*1c80*/  VIADD R0, R3.reuse, UR8 ;  /* 0x0000000803007c36 */ /* 0x040fe20008000000 */
[----:B------:R-:W-:Y:S01]  /*1c90*/  LOP3.LUT R4, R3, 0x40, RZ, 0x3c, !PT ;  /* 0x0000004003047812 */ /* 0x000fe200078e3cff */
[----:B------:R-:W-:Y:S01]  /*1ca0*/  VIADD R2, R2, UR8 ;  /* 0x0000000802027c36 */ /* 0x000fe20008000000 */
[----:B------:R-:W-:Y:S01]  /*1cb0*/  F2FP.F16.F32.PACK_AB R26, R29, R28 ;  /* 0x0000001c1d1a723e */ /* 0x000fe200000000ff */
[----:B------:R-:W-:Y:S01]  /*1cc0*/  @UP0 UMOV UR5, UR21 ;  /* 0x0000001500050c82 */ /* 0x000fe20008000000 */
[----:B------:R-:W-:Y:S01]  /*1cd0*/  F2FP.F16.F32.PACK_AB R27, R31, R30 ;  /* 0x0000001e1f1b723e */ /* 0x000fe200000000ff */
[----:B--2---:R-:W-:Y:S01]  /*1ce0*/  BAR.SYNC.DEFER_BLOCKING 0x0 ;  /* 0x0000000000007b1d */ /* 0x004fe20000010000 */
[----:B------:R-:W-:Y:S01]  /*1cf0*/  F2FP.F16.F32.PACK_AB R32, R33, R32 ;  /* 0x000000202120723e */ /* 0x000fe200000000ff */
[----:B------:R-:W-:Y:S01]  /*1d00*/  VIADD R4, R4, UR8 ;  /* 0x0000000804047c36 */ /* 0x000fe20008000000 */
[----:B------:R-:W-:-:S02]  /*1d10*/  F2FP.F16.F32.PACK_AB R57, R59, R58 ;  /* 0x0000003a3b39723e */ /* 0x000fc400000000ff */
[----:B------:R-:W-:Y:S01]  /*1d20*/  F2FP.F16.F32.PACK_AB R33, R35, R34 ;  /* 0x000000222321723e */ /* 0x000fe200000000ff */
[----:B------:R-:W-:Y:S01]  /*1d30*/  ULOP3.LUT UR4, UR4, 0x1, URZ, 0xc0, !UPT ;  /* 0x0000000104047892 */ /* 0x000fe2000f8ec03f */
[----:B------:R-:W-:Y:S02]  /*1d40*/  F2FP.F16.F32.PACK_AB R58, R61, R60 ;  /* 0x0000003c3d3a723e */ /* 0x000fe400000000ff */
[----:B------:R-:W-:Y:S01]  /*1d50*/  F2FP.F16.F32.PACK_AB R59, R63, R62 ;  /* 0x0000003e3f3b723e */ /* 0x000fe200000000ff */
[----:B------:R-:W-:Y:S01]  /*1d60*/  ULEA UR13, UR4, UR11, 0x6 ;  /* 0x0000000b040d7291 */ /* 0x000fe2000f8e303f */
[----:B------:R-:W-:Y:S01]  /*1d70*/  F2FP.F16.F32.PACK_AB R64, R65, R64 ;  /* 0x000000404140723e */ /* 0x000fe200000000ff */
[----:B------:R-:W-:Y:S01]  /*1d80*/  ULEA UR12, UR4, UR8, 0xd ;  /* 0x00000008040c7291 */ /* 0x000fe2000f8e683f */
[----:B------:R-:W-:Y:S02]  /*1d90*/  LOP3.LUT R3, R3, 0x60, RZ, 0x3c, !PT ;  /* 0x0000006003037812 */ /* 0x000fe400078e3cff */
[----:B------:R-:W-:Y:S01]  /*1da0*/  F2FP.F16.F32.PACK_AB R34, R37, R36 ;  /* 0x000000242522723e */ /* 0x000fe200000000ff */
[----:B------:R-:W-:Y:S01]  /*1db0*/  @UP0 UMOV UR4, UR20 ;  /* 0x0000001400040c82 */ /* 0x000fe20008000000 */
[----:B------:R-:W-:Y:S01]  /*1dc0*/  F2FP.F16.F32.PACK_AB R35, R39, R38 ;  /* 0x000000262723723e */ /* 0x000fe200000000ff */
[----:B------:R-:W-:Y:S01]  /*1dd0*/  VIADD R3, R3, UR8 ;  /* 0x0000000803037c36 */ /* 0x000fe20008000000 */
[----:B------:R-:W-:-:S02]  /*1de0*/  F2FP.F16.F32.PACK_AB R40, R41, R40 ;  /* 0x000000282928723e */ /* 0x000fc400000000ff */
[----:B------:R-:W-:Y:S02]  /*1df0*/  F2FP.F16.F32.PACK_AB R65, R67, R66 ;  /* 0x000000424341723e */ /* 0x000fe400000000ff */
[----:B------:R-:W-:Y:S01]  /*1e00*/  F2FP.F16.F32.PACK_AB R41, R43, R42 ;  /* 0x0000002a2b29723e */ /* 0x000fe200000000ff */
[----:B------:R-:W-:Y:S01]  /*1e10*/  STSM.16.M88.4 [R0], R24 ;  /* 0x0000001800007844 */ /* 0x000fe20000000200 */
[----:B------:R-:W-:Y:S02]  /*1e20*/  F2FP.F16.F32.PACK_AB R66, R69, R68 ;  /* 0x000000444542723e */ /* 0x000fe400000000ff */
[----:B------:R-:W-:Y:S01]  /*1e30*/  F2FP.F16.F32.PACK_AB R67, R71, R70 ;  /* 0x000000464743723e */ /* 0x000fe200000000ff */
[----:B------:R-:W-:Y:S01]  /*1e40*/  STSM.16.M88.4 [R0+0x2000], R56 ;  /* 0x0020003800007844 */ /* 0x000fe20000000200 */
[----:B------:R-:W-:Y:S02]  /*1e50*/  F2FP.F16.F32.PACK_AB R72, R73, R72 ;  /* 0x000000484948723e */ /* 0x000fe400000000ff */
[----:B------:R-:W-:Y:S01]  /*1e60*/  F2FP.F16.F32.PACK_AB R42, R45, R44 ;  /* 0x0000002c2d2a723e */ /* 0x000fe200000000ff */
[----:B------:R-:W-:Y:S01]  /*1e70*/  STSM.16.M88.4 [R2], R32 ;  /* 0x0000002002007844 */ /* 0x000fe20000000200 */
[----:B------:R-:W-:-:S02]  /*1e80*/  F2FP.F16.F32.PACK_AB R43, R47, R46 ;  /* 0x0000002e2f2b723e */ /* 0x000fc400000000ff */
[----:B------:R-:W-:Y:S01]  /*1e90*/  F2FP.F16.F32.PACK_AB R48, R49, R48 ;  /* 0x000000303130723e */ /* 0x000fe200000000ff */
[----:B------:R-:W-:Y:S01]  /*1ea0*/  STSM.16.M88.4 [R2+0x2000], R64 ;  /* 0x0020004002007844 */ /* 0x000fe20000000200 */
[----:B------:R-:W-:Y:S02]  /*1eb0*/  F2FP.F16.F32.PACK_AB R73, R75, R74 ;  /* 0x0000004a4b49723e */ /* 0x000fe400000000ff */
[----:B------:R-:W-:Y:S01]  /*1ec0*/  F2FP.F16.F32.PACK_AB R49, R51, R50 ;  /* 0x000000323331723e */ /* 0x000fe200000000ff */
[----:B------:R-:W-:Y:S01]  /*1ed0*/  STSM.16.M88.4 [R4], R40 ;  /* 0x0000002804007844 */ /* 0x000fe20000000200 */
[----:B------:R-:W-:Y:S02]  /*1ee0*/  F2FP.F16.F32.PACK_AB R74, R77, R76 ;  /* 0x0000004c4d4a723e */ /* 0x000fe400000000ff */
[----:B------:R-:W-:Y:S02]  /*1ef0*/  F2FP.F16.F32.PACK_AB R75, R79, R78 ;  /* 0x0000004e4f4b723e */ /* 0x000fe400000000ff */
[----:B------:R-:W-:-:S02]  /*1f00*/  F2FP.F16.F32.PACK_AB R80, R81, R80 ;  /* 0x000000505150723e */ /* 0x000fc400000000ff */
[----:B------:R-:W-:Y:S01]  /*1f10*/  F2FP.F16.F32.PACK_AB R50, R53, R52 ;  /* 0x000000343532723e */ /* 0x000fe200000000ff */
[----:B------:R-:W-:Y:S01]  /*1f20*/  STSM.16.M88.4 [R4+0x2000], R72 ;  /* 0x0020004804007844 */ /* 0x000fe20000000200 */
[----:B------:R-:W-:Y:S02]  /*1f30*/  F2FP.F16.F32.PACK_AB R51, R55, R54 ;  /* 0x000000363733723e */ /* 0x000fe400000000ff */
[----:B------:R-:W-:Y:S02]  /*1f40*/  F2FP.F16.F32.PACK_AB R81, R83, R82 ;  /* 0x000000525351723e */ /* 0x000fe400000000ff */
[----:B------:R-:W-:Y:S01]  /*1f50*/  F2FP.F16.F32.PACK_AB R82, R85, R84 ;  /* 0x000000545552723e */ /* 0x000fe200000000ff */
[----:B------:R-:W-:Y:S01]  /*1f60*/  STSM.16.M88.4 [R3], R48 ;  /* 0x0000003003007844 */ /* 0x000fe20000000200 */
[----:B------:R-:W-:-:S05]  /*1f70*/  F2FP.F16.F32.PACK_AB R83, R87, R86 ;  /* 0x000000565753723e */ /* 0x000fca00000000ff */
[----:B------:R-:W-:Y:S01]  /*1f80*/  STSM.16.M88.4 [R3+0x2000], R80 ;  /* 0x0020005003007844 */ /* 0x000fe20000000200 */
[----:B------:R1:W-:Y:S06]  /*1f90*/  MEMBAR.ALL.CTA ;  /* 0x0000000000007992 */ /* 0x0003ec0000008000 */
[----:B-1----:R-:W1:Y:S02]  /*1fa0*/  FENCE.VIEW.ASYNC.S ;  /* 0x00000000000073c6 */ /* 0x002e640000000000 */
[----:B-1----:R-:W-:Y:S06]  /*1fb0*/  BAR.SYNC.DEFER_BLOCKING 0x0 ;  /* 0x0000000000007b1d */ /* 0x002fec0000010000 */
[----:B------:R1:W-:Y:S01]  /*1fc0*/  @UP1 UTMASTG.2D [UR12], [UR4] ;  /* 0x0000000c040013b5 */ /* 0x0003e20008008000 */
[----:B------:R0:W-:Y:S01]  /*1fd0*/  UTMACMDFLUSH ;  /* 0x00000000000079b7 */ /* 0x0001e20000000000 */
[----:B------:R-:W-:-:S04]  /*1fe0*/  DEPBAR.LE SB0, 0x0 ;  /* 0x000080000000791a */ /* 0x000fc80000000000 */
[----:B------:R-:W-:Y:S06]  /*1ff0*/  BAR.SYNC.DEFER_BLOCKING 0x0 ;  /* 0x0000000000007b1d */ /* 0x000fec0000010000 */
[----:B-1----:R-:W-:Y:S05]  /*2000*/  EXIT ;  /* 0x000000000000794d */ /* 0x002fea0003800000 */
.L_x_48:
[----:B------:R-:W1:Y:S02]  /*2010*/  SYNCS.PHASECHK.TRANS64.TRYWAIT P0, [UR8+0x3000], R3 ;  /* 0x00300003ff0075a7 */ /* 0x000e640008000148 */
[----:B-1----:R-:W-:Y:S05]  /*2020*/  @!P0 BRA `(.L_x_48) ;  /* 0xfffffffc00f88947 */ /* 0x002fea000383ffff */
[----:B------:R-:W-:Y:S05]  /*2030*/  BRA `(.L_x_50) ;  /* 0xfffffff800887947 */ /* 0x000fea000383ffff */
.L_x_51:
[----:B------:R-:W-:-:S00]  /*2040*/  BRA `(.L_x_51) ;  /* 0xfffffffc00fc7947 */ /* 0x000fc0000383ffff */
[----:B------:R-:W-:-:S00]  /*2050*/  NOP ;  /* 0x0000000000007918 */ /* 0x000fc00000000000 */
        /* <DEDUP_REMOVED lines=10> */
.L_x_52:


//--------------------- .nv.shared.gluon_wgmma    --------------------------
	.section	.nv.shared.gluon_wgmma,"aw",@nobits
	.sectionflags	@""
	.align	16
	.zero		1024


//--------------------- .nv.shared.reserved.0     --------------------------
	.section	.nv.shared.reserved.0,"aw",@nobits
	.weak		__nv_reservedSMEM_offset_0_alias
	.size		__nv_reservedSMEM_offset_0_alias, 0, 0
	.other		__nv_reservedSMEM_offset_0_alias,@"STO_CUDA_RESERVED_SHARED STV_DEFAULT"
__nv_reservedSMEM_offset_0_alias:
	.zero		0


//--------------------- .nv.constant0.gluon_wgmma --------------------------
	.section	.nv.constant0.gluon_wgmma,"a",@progbits
	.sectionflags	@""
	.align	4
.nv.constant0.gluon_wgmma:
	.zero		608


//--------------------- SYMBOLS --------------------------

	.type		.nv.reservedSmem.offset0,@object
	.size		.nv.reservedSmem.offset0,0x4
